//
// Generated by NVIDIA NVVM Compiler
//
// Compiler Build ID: CL-36424714
// Cuda compilation tools, release 13.0, V13.0.88
// Based on NVVM 20.0.0
//

.version 9.0
.target sm_100
.address_size 64

	// .globl	_Z16simple_wmma_gemmP6__halfS0_PfS1_iiiff
.global .align 1 .b8 _ZN34_INTERNAL_767055e5_4_k_cu_82da2cc34cuda3std3__45__cpo5beginE[1];
.global .align 1 .b8 _ZN34_INTERNAL_767055e5_4_k_cu_82da2cc34cuda3std3__45__cpo3endE[1];
.global .align 1 .b8 _ZN34_INTERNAL_767055e5_4_k_cu_82da2cc34cuda3std3__45__cpo6cbeginE[1];
.global .align 1 .b8 _ZN34_INTERNAL_767055e5_4_k_cu_82da2cc34cuda3std3__45__cpo4cendE[1];
.global .align 1 .b8 _ZN34_INTERNAL_767055e5_4_k_cu_82da2cc34cuda3std3__45__cpo6rbeginE[1];
.global .align 1 .b8 _ZN34_INTERNAL_767055e5_4_k_cu_82da2cc34cuda3std3__45__cpo4rendE[1];
.global .align 1 .b8 _ZN34_INTERNAL_767055e5_4_k_cu_82da2cc34cuda3std3__45__cpo7crbeginE[1];
.global .align 1 .b8 _ZN34_INTERNAL_767055e5_4_k_cu_82da2cc34cuda3std3__45__cpo5crendE[1];
.global .align 1 .b8 _ZN34_INTERNAL_767055e5_4_k_cu_82da2cc34cuda3std3__436_GLOBAL__N__767055e5_4_k_cu_82da2cc36ignoreE[1];
.global .align 1 .b8 _ZN34_INTERNAL_767055e5_4_k_cu_82da2cc34cuda3std3__419piecewise_constructE[1];
.global .align 1 .b8 _ZN34_INTERNAL_767055e5_4_k_cu_82da2cc34cuda3std3__48in_placeE[1];
.global .align 1 .b8 _ZN34_INTERNAL_767055e5_4_k_cu_82da2cc34cuda3std3__420unreachable_sentinelE[1];
.global .align 1 .b8 _ZN34_INTERNAL_767055e5_4_k_cu_82da2cc34cuda3std3__47nulloptE[1];
.global .align 1 .b8 _ZN34_INTERNAL_767055e5_4_k_cu_82da2cc34cuda3std3__48unexpectE[1];
.global .align 1 .b8 _ZN34_INTERNAL_767055e5_4_k_cu_82da2cc34cuda3std6ranges3__45__cpo4swapE[1];
.global .align 1 .b8 _ZN34_INTERNAL_767055e5_4_k_cu_82da2cc34cuda3std6ranges3__45__cpo9iter_moveE[1];
.global .align 1 .b8 _ZN34_INTERNAL_767055e5_4_k_cu_82da2cc34cuda3std6ranges3__45__cpo5beginE[1];
.global .align 1 .b8 _ZN34_INTERNAL_767055e5_4_k_cu_82da2cc34cuda3std6ranges3__45__cpo3endE[1];
.global .align 1 .b8 _ZN34_INTERNAL_767055e5_4_k_cu_82da2cc34cuda3std6ranges3__45__cpo6cbeginE[1];
.global .align 1 .b8 _ZN34_INTERNAL_767055e5_4_k_cu_82da2cc34cuda3std6ranges3__45__cpo4cendE[1];
.global .align 1 .b8 _ZN34_INTERNAL_767055e5_4_k_cu_82da2cc34cuda3std6ranges3__45__cpo7advanceE[1];
.global .align 1 .b8 _ZN34_INTERNAL_767055e5_4_k_cu_82da2cc34cuda3std6ranges3__45__cpo9iter_swapE[1];
.global .align 1 .b8 _ZN34_INTERNAL_767055e5_4_k_cu_82da2cc34cuda3std6ranges3__45__cpo4nextE[1];
.global .align 1 .b8 _ZN34_INTERNAL_767055e5_4_k_cu_82da2cc34cuda3std6ranges3__45__cpo4prevE[1];
.global .align 1 .b8 _ZN34_INTERNAL_767055e5_4_k_cu_82da2cc34cuda3std6ranges3__45__cpo4dataE[1];
.global .align 1 .b8 _ZN34_INTERNAL_767055e5_4_k_cu_82da2cc34cuda3std6ranges3__45__cpo5cdataE[1];
.global .align 1 .b8 _ZN34_INTERNAL_767055e5_4_k_cu_82da2cc34cuda3std6ranges3__45__cpo4sizeE[1];
.global .align 1 .b8 _ZN34_INTERNAL_767055e5_4_k_cu_82da2cc34cuda3std6ranges3__45__cpo5ssizeE[1];
.global .align 1 .b8 _ZN34_INTERNAL_767055e5_4_k_cu_82da2cc34cuda3std6ranges3__45__cpo8distanceE[1];
.global .align 1 .b8 _ZN34_INTERNAL_767055e5_4_k_cu_82da2cc36thrust24THRUST_300001_SM_1000_NS8cuda_cub3parE[1];
.global .align 1 .b8 _ZN34_INTERNAL_767055e5_4_k_cu_82da2cc36thrust24THRUST_300001_SM_1000_NS8cuda_cub10par_nosyncE[1];
.global .align 1 .b8 _ZN34_INTERNAL_767055e5_4_k_cu_82da2cc36thrust24THRUST_300001_SM_1000_NS6system6detail10sequential3seqE[1];
.global .align 1 .b8 _ZN34_INTERNAL_767055e5_4_k_cu_82da2cc36thrust24THRUST_300001_SM_1000_NS12placeholders2_1E[1];
.global .align 1 .b8 _ZN34_INTERNAL_767055e5_4_k_cu_82da2cc36thrust24THRUST_300001_SM_1000_NS12placeholders2_2E[1];
.global .align 1 .b8 _ZN34_INTERNAL_767055e5_4_k_cu_82da2cc36thrust24THRUST_300001_SM_1000_NS12placeholders2_3E[1];
.global .align 1 .b8 _ZN34_INTERNAL_767055e5_4_k_cu_82da2cc36thrust24THRUST_300001_SM_1000_NS12placeholders2_4E[1];
.global .align 1 .b8 _ZN34_INTERNAL_767055e5_4_k_cu_82da2cc36thrust24THRUST_300001_SM_1000_NS12placeholders2_5E[1];
.global .align 1 .b8 _ZN34_INTERNAL_767055e5_4_k_cu_82da2cc36thrust24THRUST_300001_SM_1000_NS12placeholders2_6E[1];
.global .align 1 .b8 _ZN34_INTERNAL_767055e5_4_k_cu_82da2cc36thrust24THRUST_300001_SM_1000_NS12placeholders2_7E[1];
.global .align 1 .b8 _ZN34_INTERNAL_767055e5_4_k_cu_82da2cc36thrust24THRUST_300001_SM_1000_NS12placeholders2_8E[1];
.global .align 1 .b8 _ZN34_INTERNAL_767055e5_4_k_cu_82da2cc36thrust24THRUST_300001_SM_1000_NS12placeholders2_9E[1];
.global .align 1 .b8 _ZN34_INTERNAL_767055e5_4_k_cu_82da2cc36thrust24THRUST_300001_SM_1000_NS12placeholders3_10E[1];
.global .align 1 .b8 _ZN34_INTERNAL_767055e5_4_k_cu_82da2cc36thrust24THRUST_300001_SM_1000_NS3seqE[1];

.visible .entry _Z16simple_wmma_gemmP6__halfS0_PfS1_iiiff(
	.param .u64 .ptr .align 1 _Z16simple_wmma_gemmP6__halfS0_PfS1_iiiff_param_0,
	.param .u64 .ptr .align 1 _Z16simple_wmma_gemmP6__halfS0_PfS1_iiiff_param_1,
	.param .u64 .ptr .align 1 _Z16simple_wmma_gemmP6__halfS0_PfS1_iiiff_param_2,
	.param .u64 .ptr .align 1 _Z16simple_wmma_gemmP6__halfS0_PfS1_iiiff_param_3,
	.param .u32 _Z16simple_wmma_gemmP6__halfS0_PfS1_iiiff_param_4,
	.param .u32 _Z16simple_wmma_gemmP6__halfS0_PfS1_iiiff_param_5,
	.param .u32 _Z16simple_wmma_gemmP6__halfS0_PfS1_iiiff_param_6,
	.param .f32 _Z16simple_wmma_gemmP6__halfS0_PfS1_iiiff_param_7,
	.param .f32 _Z16simple_wmma_gemmP6__halfS0_PfS1_iiiff_param_8
)
{
	.reg .pred 	%p<17>;
	.reg .b32 	%r<135>;
	.reg .b32 	%f<231>;
	.reg .b64 	%rd<34>;

	ld.param.u64 	%rd7, [_Z16simple_wmma_gemmP6__halfS0_PfS1_iiiff_param_0];
	ld.param.u64 	%rd8, [_Z16simple_wmma_gemmP6__halfS0_PfS1_iiiff_param_1];
	ld.param.u64 	%rd6, [_Z16simple_wmma_gemmP6__halfS0_PfS1_iiiff_param_3];
	ld.param.u32 	%r28, [_Z16simple_wmma_gemmP6__halfS0_PfS1_iiiff_param_4];
	ld.param.u32 	%r29, [_Z16simple_wmma_gemmP6__halfS0_PfS1_iiiff_param_5];
	ld.param.u32 	%r30, [_Z16simple_wmma_gemmP6__halfS0_PfS1_iiiff_param_6];
	ld.param.f32 	%f121, [_Z16simple_wmma_gemmP6__halfS0_PfS1_iiiff_param_7];
	ld.param.f32 	%f122, [_Z16simple_wmma_gemmP6__halfS0_PfS1_iiiff_param_8];
	cvta.to.global.u64 	%rd1, %rd8;
	cvta.to.global.u64 	%rd2, %rd7;
	mov.u32 	%r31, %ctaid.x;
	mov.u32 	%r32, %ntid.x;
	mov.u32 	%r33, %tid.x;
	mad.lo.s32 	%r34, %r31, %r32, %r33;
	shr.u32 	%r1, %r34, 5;
	mov.u32 	%r35, %ctaid.y;
	mov.u32 	%r36, %ntid.y;
	mov.u32 	%r37, %tid.y;
	mad.lo.s32 	%r2, %r35, %r36, %r37;
	setp.lt.s32 	%p2, %r30, 1;
	mov.f32 	%f166, 0f00000000;
	mov.f32 	%f165, %f166;
	mov.f32 	%f164, %f166;
	mov.f32 	%f163, %f166;
	mov.f32 	%f162, %f166;
	mov.f32 	%f161, %f166;
	mov.f32 	%f160, %f166;
	mov.f32 	%f159, %f166;
	@%p2 bra 	$L__BB0_17;
	shl.b32 	%r39, %r1, 4;
	shl.b32 	%r40, %r2, 4;
	setp.lt.s32 	%p3, %r39, %r28;
	setp.lt.s32 	%p4, %r40, %r29;
	and.pred  	%p1, %p3, %p4;
	mul.lo.s32 	%r3, %r30, %r39;
	mul.lo.s32 	%r4, %r30, %r40;
	add.s32 	%r41, %r30, -1;
	shr.u32 	%r42, %r41, 4;
	add.s32 	%r5, %r42, 1;
	and.b32  	%r6, %r5, 3;
	setp.lt.u32 	%p5, %r30, 49;
	mov.b32 	%r131, 0;
	mov.f32 	%f159, 0f00000000;
	mov.f32 	%f160, %f159;
	mov.f32 	%f161, %f159;
	mov.f32 	%f162, %f159;
	mov.f32 	%f163, %f159;
	mov.f32 	%f164, %f159;
	mov.f32 	%f165, %f159;
	mov.f32 	%f166, %f159;
	@%p5 bra 	$L__BB0_12;
	and.b32  	%r44, %r5, 536870908;
	neg.s32 	%r127, %r44;
	mov.b32 	%r131, 0;
	mov.f32 	%f159, 0f00000000;
	not.pred 	%p6, %p1;
	mov.u32 	%r128, %r3;
	mov.u32 	%r129, %r4;
$L__BB0_3:
	@%p6 bra 	$L__BB0_5;
	mul.wide.u32 	%rd9, %r128, 2;
	add.s64 	%rd10, %rd2, %rd9;
	wmma.load.a.sync.aligned.row.m16n16k16.global.f16 	{%r45, %r46, %r47, %r48, %r49, %r50, %r51, %r52}, [%rd10], %r30;
	mul.wide.u32 	%rd11, %r129, 2;
	add.s64 	%rd12, %rd1, %rd11;
	wmma.load.b.sync.aligned.col.m16n16k16.global.f16 	{%r53, %r54, %r55, %r56, %r57, %r58, %r59, %r60}, [%rd12], %r30;
	wmma.mma.sync.aligned.row.col.m16n16k16.f32.f32 {%f166, %f165, %f164, %f163, %f162, %f161, %f160, %f159}, {%r45, %r46, %r47, %r48, %r49, %r50, %r51, %r52}, {%r53, %r54, %r55, %r56, %r57, %r58, %r59, %r60}, {%f166, %f165, %f164, %f163, %f162, %f161, %f160, %f159};
$L__BB0_5:
	mul.wide.u32 	%rd13, %r128, 2;
	add.s64 	%rd3, %rd2, %rd13;
	mul.wide.u32 	%rd14, %r129, 2;
	add.s64 	%rd4, %rd1, %rd14;
	@%p6 bra 	$L__BB0_7;
	add.s64 	%rd15, %rd3, 32;
	wmma.load.a.sync.aligned.row.m16n16k16.global.f16 	{%r61, %r62, %r63, %r64, %r65, %r66, %r67, %r68}, [%rd15], %r30;
	add.s64 	%rd16, %rd4, 32;
	wmma.load.b.sync.aligned.col.m16n16k16.global.f16 	{%r69, %r70, %r71, %r72, %r73, %r74, %r75, %r76}, [%rd16], %r30;
	wmma.mma.sync.aligned.row.col.m16n16k16.f32.f32 {%f166, %f165, %f164, %f163, %f162, %f161, %f160, %f159}, {%r61, %r62, %r63, %r64, %r65, %r66, %r67, %r68}, {%r69, %r70, %r71, %r72, %r73, %r74, %r75, %r76}, {%f166, %f165, %f164, %f163, %f162, %f161, %f160, %f159};
$L__BB0_7:
	@%p6 bra 	$L__BB0_9;
	add.s64 	%rd17, %rd3, 64;
	wmma.load.a.sync.aligned.row.m16n16k16.global.f16 	{%r77, %r78, %r79, %r80, %r81, %r82, %r83, %r84}, [%rd17], %r30;
	add.s64 	%rd18, %rd4, 64;
	wmma.load.b.sync.aligned.col.m16n16k16.global.f16 	{%r85, %r86, %r87, %r88, %r89, %r90, %r91, %r92}, [%rd18], %r30;
	wmma.mma.sync.aligned.row.col.m16n16k16.f32.f32 {%f166, %f165, %f164, %f163, %f162, %f161, %f160, %f159}, {%r77, %r78, %r79, %r80, %r81, %r82, %r83, %r84}, {%r85, %r86, %r87, %r88, %r89, %r90, %r91, %r92}, {%f166, %f165, %f164, %f163, %f162, %f161, %f160, %f159};
$L__BB0_9:
	@%p6 bra 	$L__BB0_11;
	add.s64 	%rd19, %rd3, 96;
	wmma.load.a.sync.aligned.row.m16n16k16.global.f16 	{%r93, %r94, %r95, %r96, %r97, %r98, %r99, %r100}, [%rd19], %r30;
	add.s64 	%rd20, %rd4, 96;
	wmma.load.b.sync.aligned.col.m16n16k16.global.f16 	{%r101, %r102, %r103, %r104, %r105, %r106, %r107, %r108}, [%rd20], %r30;
	wmma.mma.sync.aligned.row.col.m16n16k16.f32.f32 {%f166, %f165, %f164, %f163, %f162, %f161, %f160, %f159}, {%r93, %r94, %r95, %r96, %r97, %r98, %r99, %r100}, {%r101, %r102, %r103, %r104, %r105, %r106, %r107, %r108}, {%f166, %f165, %f164, %f163, %f162, %f161, %f160, %f159};
$L__BB0_11:
	add.s32 	%r131, %r131, 64;
	add.s32 	%r129, %r129, 64;
	add.s32 	%r128, %r128, 64;
	add.s32 	%r127, %r127, 4;
	setp.ne.s32 	%p10, %r127, 0;
	@%p10 bra 	$L__BB0_3;
$L__BB0_12:
	setp.eq.s32 	%p11, %r6, 0;
	@%p11 bra 	$L__BB0_17;
	add.s32 	%r134, %r131, %r4;
	add.s32 	%r133, %r131, %r3;
	neg.s32 	%r132, %r6;
	not.pred 	%p12, %p1;
$L__BB0_14:
	.pragma "nounroll";
	@%p12 bra 	$L__BB0_16;
	mul.wide.u32 	%rd21, %r133, 2;
	add.s64 	%rd22, %rd2, %rd21;
	wmma.load.a.sync.aligned.row.m16n16k16.global.f16 	{%r109, %r110, %r111, %r112, %r113, %r114, %r115, %r116}, [%rd22], %r30;
	mul.wide.u32 	%rd23, %r134, 2;
	add.s64 	%rd24, %rd1, %rd23;
	wmma.load.b.sync.aligned.col.m16n16k16.global.f16 	{%r117, %r118, %r119, %r120, %r121, %r122, %r123, %r124}, [%rd24], %r30;
	wmma.mma.sync.aligned.row.col.m16n16k16.f32.f32 {%f166, %f165, %f164, %f163, %f162, %f161, %f160, %f159}, {%r109, %r110, %r111, %r112, %r113, %r114, %r115, %r116}, {%r117, %r118, %r119, %r120, %r121, %r122, %r123, %r124}, {%f166, %f165, %f164, %f163, %f162, %f161, %f160, %f159};
$L__BB0_16:
	add.s32 	%r134, %r134, 16;
	add.s32 	%r133, %r133, 16;
	add.s32 	%r132, %r132, 1;
	setp.ne.s32 	%p13, %r132, 0;
	@%p13 bra 	$L__BB0_14;
$L__BB0_17:
	shl.b32 	%r26, %r2, 4;
	shl.b32 	%r27, %r1, 4;
	setp.ge.s32 	%p14, %r26, %r29;
	setp.ge.s32 	%p15, %r27, %r28;
	or.pred  	%p16, %p14, %p15;
	@%p16 bra 	$L__BB0_19;
	ld.param.u64 	%rd33, [_Z16simple_wmma_gemmP6__halfS0_PfS1_iiiff_param_2];
	cvt.u64.u32 	%rd25, %r26;
	mul.lo.s32 	%r126, %r29, %r27;
	cvt.u64.u32 	%rd26, %r126;
	add.s64 	%rd27, %rd26, %rd25;
	cvta.to.global.u64 	%rd28, %rd33;
	shl.b64 	%rd29, %rd27, 2;
	add.s64 	%rd30, %rd28, %rd29;
	wmma.load.c.sync.aligned.row.m16n16k16.global.f32 	{%f127, %f128, %f129, %f130, %f131, %f132, %f133, %f134}, [%rd30], %r29;
	mul.f32 	%f135, %f122, %f127;
	fma.rn.f32 	%f136, %f121, %f166, %f135;
	mul.f32 	%f137, %f122, %f128;
	fma.rn.f32 	%f138, %f121, %f165, %f137;
	mul.f32 	%f139, %f122, %f129;
	fma.rn.f32 	%f140, %f121, %f164, %f139;
	mul.f32 	%f141, %f122, %f130;
	fma.rn.f32 	%f142, %f121, %f163, %f141;
	mul.f32 	%f143, %f122, %f131;
	fma.rn.f32 	%f144, %f121, %f162, %f143;
	mul.f32 	%f145, %f122, %f132;
	fma.rn.f32 	%f146, %f121, %f161, %f145;
	mul.f32 	%f147, %f122, %f133;
	fma.rn.f32 	%f148, %f121, %f160, %f147;
	mul.f32 	%f149, %f122, %f134;
	fma.rn.f32 	%f150, %f121, %f159, %f149;
	cvta.to.global.u64 	%rd31, %rd6;
	add.s64 	%rd32, %rd31, %rd29;
	wmma.store.d.sync.aligned.row.m16n16k16.global.f32 	[%rd32], {%f136, %f138, %f140, %f142, %f144, %f146, %f148, %f150}, %r29;
$L__BB0_19:
	ret;

}
	// .globl	_ZN3cub18CUB_300001_SM_10006detail11EmptyKernelIvEEvv
.visible .entry _ZN3cub18CUB_300001_SM_10006detail11EmptyKernelIvEEvv()
{


	ret;

}
	// .globl	_ZN3cub18CUB_300001_SM_10006detail8for_each13static_kernelINS2_12policy_hub_t12policy_500_tEmN6thrust24THRUST_300001_SM_1000_NS8cuda_cub20__uninitialized_fill7functorINS7_10device_ptrIfEEfEEEEvT0_T1_
.visible .entry _ZN3cub18CUB_300001_SM_10006detail8for_each13static_kernelINS2_12policy_hub_t12policy_500_tEmN6thrust24THRUST_300001_SM_1000_NS8cuda_cub20__uninitialized_fill7functorINS7_10device_ptrIfEEfEEEEvT0_T1_(
	.param .u64 _ZN3cub18CUB_300001_SM_10006detail8for_each13static_kernelINS2_12policy_hub_t12policy_500_tEmN6thrust24THRUST_300001_SM_1000_NS8cuda_cub20__uninitialized_fill7functorINS7_10device_ptrIfEEfEEEEvT0_T1__param_0,
	.param .align 8 .b8 _ZN3cub18CUB_300001_SM_10006detail8for_each13static_kernelINS2_12policy_hub_t12policy_500_tEmN6thrust24THRUST_300001_SM_1000_NS8cuda_cub20__uninitialized_fill7functorINS7_10device_ptrIfEEfEEEEvT0_T1__param_1[16]
)
.maxntid 256
{
	.reg .pred 	%p<4>;
	.reg .b16 	%rs<5>;
	.reg .b32 	%r<10>;
	.reg .b32 	%f<3>;
	.reg .b64 	%rd<16>;

	ld.param.f32 	%f2, [_ZN3cub18CUB_300001_SM_10006detail8for_each13static_kernelINS2_12policy_hub_t12policy_500_tEmN6thrust24THRUST_300001_SM_1000_NS8cuda_cub20__uninitialized_fill7functorINS7_10device_ptrIfEEfEEEEvT0_T1__param_1+8];
	ld.param.u64 	%rd4, [_ZN3cub18CUB_300001_SM_10006detail8for_each13static_kernelINS2_12policy_hub_t12policy_500_tEmN6thrust24THRUST_300001_SM_1000_NS8cuda_cub20__uninitialized_fill7functorINS7_10device_ptrIfEEfEEEEvT0_T1__param_1];
	ld.param.u64 	%rd5, [_ZN3cub18CUB_300001_SM_10006detail8for_each13static_kernelINS2_12policy_hub_t12policy_500_tEmN6thrust24THRUST_300001_SM_1000_NS8cuda_cub20__uninitialized_fill7functorINS7_10device_ptrIfEEfEEEEvT0_T1__param_0];
	mov.u32 	%r7, %ctaid.x;
	mul.wide.u32 	%rd1, %r7, 512;
	sub.s64 	%rd2, %rd5, %rd1;
	setp.lt.u64 	%p1, %rd2, 512;
	@%p1 bra 	$L__BB2_2;
	mov.u32 	%r9, %tid.x;
	cvta.to.global.u64 	%rd11, %rd4;
	cvt.u64.u32 	%rd12, %r9;
	add.s64 	%rd13, %rd1, %rd12;
	shl.b64 	%rd14, %rd13, 2;
	add.s64 	%rd15, %rd11, %rd14;
	st.global.f32 	[%rd15], %f2;
	st.global.f32 	[%rd15+1024], %f2;
	bra.uni 	$L__BB2_6;
$L__BB2_2:
	cvta.to.global.u64 	%rd6, %rd4;
	mov.u32 	%r1, %tid.x;
	cvt.u64.u32 	%rd7, %r1;
	setp.le.u64 	%p2, %rd2, %rd7;
	add.s64 	%rd8, %rd1, %rd7;
	shl.b64 	%rd9, %rd8, 2;
	add.s64 	%rd3, %rd6, %rd9;
	@%p2 bra 	$L__BB2_4;
	st.global.f32 	[%rd3], %f2;
$L__BB2_4:
	add.s32 	%r8, %r1, 256;
	cvt.u64.u32 	%rd10, %r8;
	setp.le.u64 	%p3, %rd2, %rd10;
	@%p3 bra 	$L__BB2_6;
	st.global.f32 	[%rd3+1024], %f2;
$L__BB2_6:
	ret;

}


// ===== COMPILED SASS (sm_100) =====

	.target	sm_100

	.elftype	@"ET_EXEC"


//--------------------- .note.nv.tkinfo           --------------------------
	.section	.note.nv.tkinfo,"",@"SHT_NOTE"
	.sectionflags	@"SHF_NOTE_NV_TKINFO"
	.tkinfo
        /*0018*/ 	.word	0x00000002
        /*0030*/ 	.string	""
        /*0030*/ 	.string	"ptxas"
        /*0030*/ 	.string	"Cuda compilation tools, release 13.0, V13.0.88"
        /*0030*/ 	.string	"Build cuda_13.0.r13.0/compiler.36424714_0"
        /*0030*/ 	.string	"-arch sm_100 -m 64 "



//--------------------- .note.nv.cuinfo           --------------------------
	.section	.note.nv.cuinfo,"",@"SHT_NOTE"
	.sectionflags	@"SHF_NOTE_NV_CUINFO"
        /*0018*/ 	.short	0x0002
        /*001a*/ 	.short	0x0064
        /*001c*/ 	.short	0x0082
	.zero		2


//--------------------- .nv.info                  --------------------------
	.section	.nv.info,"",@"SHT_CUDA_INFO"
	.align	4


	//----- nvinfo : EIATTR_REGCOUNT
	.align		4
        /*0000*/ 	.byte	0x04, 0x2f
        /*0002*/ 	.short	(.L_44 - .L_43)
	.align		4
.L_43:
        /*0004*/ 	.word	index@(_Z16simple_wmma_gemmP6__halfS0_PfS1_iiiff)
        /*0008*/ 	.word	0x00000020


	//----- nvinfo : EIATTR_FRAME_SIZE
	.align		4
.L_44:
        /*000c*/ 	.byte	0x04, 0x11
        /*000e*/ 	.short	(.L_46 - .L_45)
	.align		4
.L_45:
        /*0010*/ 	.word	index@(_Z16simple_wmma_gemmP6__halfS0_PfS1_iiiff)
        /*0014*/ 	.word	0x00000000


	//----- nvinfo : EIATTR_REGCOUNT
	.align		4
.L_46:
        /*0018*/ 	.byte	0x04, 0x2f
        /*001a*/ 	.short	(.L_48 - .L_47)
	.align		4
.L_47:
        /*001c*/ 	.word	index@(_ZN3cub18CUB_300001_SM_10006detail11EmptyKernelIvEEvv)
        /*0020*/ 	.word	0x00000004


	//----- nvinfo : EIATTR_FRAME_SIZE
	.align		4
.L_48:
        /*0024*/ 	.byte	0x04, 0x11
        /*0026*/ 	.short	(.L_50 - .L_49)
	.align		4
.L_49:
        /*0028*/ 	.word	index@(_ZN3cub18CUB_300001_SM_10006detail11EmptyKernelIvEEvv)
        /*002c*/ 	.word	0x00000000


	//----- nvinfo : EIATTR_REGCOUNT
	.align		4
.L_50:
        /*0030*/ 	.byte	0x04, 0x2f
        /*0032*/ 	.short	(.L_52 - .L_51)
	.align		4
.L_51:
        /*0034*/ 	.word	index@(_ZN3cub18CUB_300001_SM_10006detail8for_each13static_kernelINS2_12policy_hub_t12policy_500_tEmN6thrust24THRUST_300001_SM_1000_NS8cuda_cub20__uninitialized_fill7functorINS7_10device_ptrIfEEfEEEEvT0_T1_)
        /*0038*/ 	.word	0x00000008


	//----- nvinfo : EIATTR_FRAME_SIZE
	.align		4
.L_52:
        /*003c*/ 	.byte	0x04, 0x11
        /*003e*/ 	.short	(.L_54 - .L_53)
	.align		4
.L_53:
        /*0040*/ 	.word	index@(_ZN3cub18CUB_300001_SM_10006detail8for_each13static_kernelINS2_12policy_hub_t12policy_500_tEmN6thrust24THRUST_300001_SM_1000_NS8cuda_cub20__uninitialized_fill7functorINS7_10device_ptrIfEEfEEEEvT0_T1_)
        /*0044*/ 	.word	0x00000000


	//----- nvinfo : EIATTR_MIN_STACK_SIZE
	.align		4
.L_54:
        /*0048*/ 	.byte	0x04, 0x12
        /*004a*/ 	.short	(.L_56 - .L_55)
	.align		4
.L_55:
        /*004c*/ 	.word	index@(_ZN3cub18CUB_300001_SM_10006detail8for_each13static_kernelINS2_12policy_hub_t12policy_500_tEmN6thrust24THRUST_300001_SM_1000_NS8cuda_cub20__uninitialized_fill7functorINS7_10device_ptrIfEEfEEEEvT0_T1_)
        /*0050*/ 	.word	0x00000000


	//----- nvinfo : EIATTR_MIN_STACK_SIZE
	.align		4
.L_56:
        /*0054*/ 	.byte	0x04, 0x12
        /*0056*/ 	.short	(.L_58 - .L_57)
	.align		4
.L_57:
        /*0058*/ 	.word	index@(_ZN3cub18CUB_300001_SM_10006detail11EmptyKernelIvEEvv)
        /*005c*/ 	.word	0x00000000


	//----- nvinfo : EIATTR_MIN_STACK_SIZE
	.align		4
.L_58:
        /*0060*/ 	.byte	0x04, 0x12
        /*0062*/ 	.short	(.L_60 - .L_59)
	.align		4
.L_59:
        /*0064*/ 	.word	index@(_Z16simple_wmma_gemmP6__halfS0_PfS1_iiiff)
        /*0068*/ 	.word	0x00000000
.L_60:


//--------------------- .nv.compat                --------------------------
	.section	.nv.compat,"",@"SHT_CUDA_COMPAT_INFO"
	.align	4
        /*0000*/ 	.byte	0x02, 0x09, 0x00, 0x00, 0x02, 0x02, 0x01, 0x00, 0x02, 0x05, 0x05, 0x00, 0x03, 0x07, 0x01, 0x01
        /*0010*/ 	.byte	0x02, 0x03, 0x00, 0x00, 0x02, 0x06, 0x01, 0x00, 0x04, 0x0b, 0x08, 0x00, 0x09, 0x00, 0x00, 0x00
        /*0020*/ 	.byte	0x00, 0x00, 0x00, 0x00


//--------------------- .nv.info._ZN3cub18CUB_300001_SM_10006detail8for_each13static_kernelINS2_12policy_hub_t12policy_500_tEmN6thrust24THRUST_300001_SM_1000_NS8cuda_cub20__uninitialized_fill7functorINS7_10device_ptrIfEEfEEEEvT0_T1_ --------------------------
	.section	.nv.info._ZN3cub18CUB_300001_SM_10006detail8for_each13static_kernelINS2_12policy_hub_t12policy_500_tEmN6thrust24THRUST_300001_SM_1000_NS8cuda_cub20__uninitialized_fill7functorINS7_10device_ptrIfEEfEEEEvT0_T1_,"",@"SHT_CUDA_INFO"
	.sectionflags	@""
	.align	4


	//----- nvinfo : EIATTR_CUDA_API_VERSION
	.align		4
        /*0000*/ 	.byte	0x04, 0x37
        /*0002*/ 	.short	(.L_62 - .L_61)
.L_61:
        /*0004*/ 	.word	0x00000082


	//----- nvinfo : EIATTR_KPARAM_INFO
	.align		4
.L_62:
        /*0008*/ 	.byte	0x04, 0x17
        /*000a*/ 	.short	(.L_64 - .L_63)
.L_63:
        /*000c*/ 	.word	0x00000000
        /*0010*/ 	.short	0x0001
        /*0012*/ 	.short	0x0008
        /*0014*/ 	.byte	0x00, 0xf0, 0x41, 0x00


	//----- nvinfo : EIATTR_KPARAM_INFO
	.align		4
.L_64:
        /*0018*/ 	.byte	0x04, 0x17
        /*001a*/ 	.short	(.L_66 - .L_65)
.L_65:
        /*001c*/ 	.word	0x00000000
        /*0020*/ 	.short	0x0000
        /*0022*/ 	.short	0x0000
        /*0024*/ 	.byte	0x00, 0xf0, 0x21, 0x00


	//----- nvinfo : EIATTR_SPARSE_MMA_MASK
	.align		4
.L_66:
        /*0028*/ 	.byte	0x03, 0x50
        /*002a*/ 	.short	0x0000


	//----- nvinfo : EIATTR_MAXREG_COUNT
	.align		4
        /*002c*/ 	.byte	0x03, 0x1b
        /*002e*/ 	.short	0x00ff


	//----- nvinfo : EIATTR_MERCURY_ISA_VERSION
	.align		4
        /*0030*/ 	.byte	0x03, 0x5f
        /*0032*/ 	.short	0x0101


	//----- nvinfo : EIATTR_VRC_CTA_INIT_COUNT
	.align		4
        /*0034*/ 	.byte	0x02, 0x4a
	.zero		1
	.zero		1


	//----- nvinfo : EIATTR_EXIT_INSTR_OFFSETS
	.align		4
        /*0038*/ 	.byte	0x04, 0x1c
        /*003a*/ 	.short	(.L_68 - .L_67)


	//   ....[0]....
.L_67:
        /*003c*/ 	.word	0x00000130


	//   ....[1]....
        /*0040*/ 	.word	0x00000230


	//   ....[2]....
        /*0044*/ 	.word	0x00000260


	//----- nvinfo : EIATTR_MAX_THREADS
	.align		4
.L_68:
        /*0048*/ 	.byte	0x04, 0x05
        /*004a*/ 	.short	(.L_70 - .L_69)
.L_69:
        /*004c*/ 	.word	0x00000100
        /*0050*/ 	.word	0x00000001
        /*0054*/ 	.word	0x00000001


	//----- nvinfo : EIATTR_CBANK_PARAM_SIZE
	.align		4
.L_70:
        /*0058*/ 	.byte	0x03, 0x19
        /*005a*/ 	.short	0x0018


	//----- nvinfo : EIATTR_PARAM_CBANK
	.align		4
        /*005c*/ 	.byte	0x04, 0x0a
        /*005e*/ 	.short	(.L_72 - .L_71)
	.align		4
.L_71:
        /*0060*/ 	.word	index@(.nv.constant0._ZN3cub18CUB_300001_SM_10006detail8for_each13static_kernelINS2_12policy_hub_t12policy_500_tEmN6thrust24THRUST_300001_SM_1000_NS8cuda_cub20__uninitialized_fill7functorINS7_10device_ptrIfEEfEEEEvT0_T1_)
        /*0064*/ 	.short	0x0380
        /*0066*/ 	.short	0x0018


	//----- nvinfo : EIATTR_SW_WAR
	.align		4
.L_72:
        /*0068*/ 	.byte	0x04, 0x36
        /*006a*/ 	.short	(.L_74 - .L_73)
.L_73:
        /*006c*/ 	.word	0x00000008
.L_74:


//--------------------- .nv.info._ZN3cub18CUB_300001_SM_10006detail11EmptyKernelIvEEvv --------------------------
	.section	.nv.info._ZN3cub18CUB_300001_SM_10006detail11EmptyKernelIvEEvv,"",@"SHT_CUDA_INFO"
	.sectionflags	@""
	.align	4


	//----- nvinfo : EIATTR_CUDA_API_VERSION
	.align		4
        /*0000*/ 	.byte	0x04, 0x37
        /*0002*/ 	.short	(.L_76 - .L_75)
.L_75:
        /*0004*/ 	.word	0x00000082


	//----- nvinfo : EIATTR_SPARSE_MMA_MASK
	.align		4
.L_76:
        /*0008*/ 	.byte	0x03, 0x50
        /*000a*/ 	.short	0x0000


	//----- nvinfo : EIATTR_MAXREG_COUNT
	.align		4
        /*000c*/ 	.byte	0x03, 0x1b
        /*000e*/ 	.short	0x00ff


	//----- nvinfo : EIATTR_MERCURY_ISA_VERSION
	.align		4
        /*0010*/ 	.byte	0x03, 0x5f
        /*0012*/ 	.short	0x0101


	//----- nvinfo : EIATTR_VRC_CTA_INIT_COUNT
	.align		4
        /*0014*/ 	.byte	0x02, 0x4a
	.zero		1
	.zero		1


	//----- nvinfo : EIATTR_EXIT_INSTR_OFFSETS
	.align		4
        /*0018*/ 	.byte	0x04, 0x1c
        /*001a*/ 	.short	(.L_78 - .L_77)


	//   ....[0]....
.L_77:
        /*001c*/ 	.word	0x00000010


	//----- nvinfo : EIATTR_SW_WAR
	.align		4
.L_78:
        /*0020*/ 	.byte	0x04, 0x36
        /*0022*/ 	.short	(.L_80 - .L_79)
.L_79:
        /*0024*/ 	.word	0x00000008
.L_80:


//--------------------- .nv.info._Z16simple_wmma_gemmP6__halfS0_PfS1_iiiff --------------------------
	.section	.nv.info._Z16simple_wmma_gemmP6__halfS0_PfS1_iiiff,"",@"SHT_CUDA_INFO"
	.sectionflags	@""
	.align	4


	//----- nvinfo : EIATTR_CUDA_API_VERSION
	.align		4
        /*0000*/ 	.byte	0x04, 0x37
        /*0002*/ 	.short	(.L_82 - .L_81)
.L_81:
        /*0004*/ 	.word	0x00000082


	//----- nvinfo : EIATTR_KPARAM_INFO
	.align		4
.L_82:
        /*0008*/ 	.byte	0x04, 0x17
        /*000a*/ 	.short	(.L_84 - .L_83)
.L_83:
        /*000c*/ 	.word	0x00000000
        /*0010*/ 	.short	0x0008
        /*0012*/ 	.short	0x0030
        /*0014*/ 	.byte	0x00, 0xf0, 0x11, 0x00


	//----- nvinfo : EIATTR_KPARAM_INFO
	.align		4
.L_84:
        /*0018*/ 	.byte	0x04, 0x17
        /*001a*/ 	.short	(.L_86 - .L_85)
.L_85:
        /*001c*/ 	.word	0x00000000
        /*0020*/ 	.short	0x0007
        /*0022*/ 	.short	0x002c
        /*0024*/ 	.byte	0x00, 0xf0, 0x11, 0x00


	//----- nvinfo : EIATTR_KPARAM_INFO
	.align		4
.L_86:
        /*0028*/ 	.byte	0x04, 0x17
        /*002a*/ 	.short	(.L_88 - .L_87)
.L_87:
        /*002c*/ 	.word	0x00000000
        /*0030*/ 	.short	0x0006
        /*0032*/ 	.short	0x0028
        /*0034*/ 	.byte	0x00, 0xf0, 0x11, 0x00


	//----- nvinfo : EIATTR_KPARAM_INFO
	.align		4
.L_88:
        /*0038*/ 	.byte	0x04, 0x17
        /*003a*/ 	.short	(.L_90 - .L_89)
.L_89:
        /*003c*/ 	.word	0x00000000
        /*0040*/ 	.short	0x0005
        /*0042*/ 	.short	0x0024
        /*0044*/ 	.byte	0x00, 0xf0, 0x11, 0x00


	//----- nvinfo : EIATTR_KPARAM_INFO
	.align		4
.L_90:
        /*0048*/ 	.byte	0x04, 0x17
        /*004a*/ 	.short	(.L_92 - .L_91)
.L_91:
        /*004c*/ 	.word	0x00000000
        /*0050*/ 	.short	0x0004
        /*0052*/ 	.short	0x0020
        /*0054*/ 	.byte	0x00, 0xf0, 0x11, 0x00


	//----- nvinfo : EIATTR_KPARAM_INFO
	.align		4
.L_92:
        /*0058*/ 	.byte	0x04, 0x17
        /*005a*/ 	.short	(.L_94 - .L_93)
.L_93:
        /*005c*/ 	.word	0x00000000
        /*0060*/ 	.short	0x0003
        /*0062*/ 	.short	0x0018
        /*0064*/ 	.byte	0x00, 0xf5, 0x21, 0x00


	//----- nvinfo : EIATTR_KPARAM_INFO
	.align		4
.L_94:
        /*0068*/ 	.byte	0x04, 0x17
        /*006a*/ 	.short	(.L_96 - .L_95)
.L_95:
        /*006c*/ 	.word	0x00000000
        /*0070*/ 	.short	0x0002
        /*0072*/ 	.short	0x0010
        /*0074*/ 	.byte	0x00, 0xf5, 0x21, 0x00


	//----- nvinfo : EIATTR_KPARAM_INFO
	.align		4
.L_96:
        /*0078*/ 	.byte	0x04, 0x17
        /*007a*/ 	.short	(.L_98 - .L_97)
.L_97:
        /*007c*/ 	.word	0x00000000
        /*0080*/ 	.short	0x0001
        /*0082*/ 	.short	0x0008
        /*0084*/ 	.byte	0x00, 0xf5, 0x21, 0x00


	//----- nvinfo : EIATTR_KPARAM_INFO
	.align		4
.L_98:
        /*0088*/ 	.byte	0x04, 0x17
        /*008a*/ 	.short	(.L_100 - .L_99)
.L_99:
        /*008c*/ 	.word	0x00000000
        /*0090*/ 	.short	0x0000
        /*0092*/ 	.short	0x0000
        /*0094*/ 	.byte	0x00, 0xf5, 0x21, 0x00


	//----- nvinfo : EIATTR_SPARSE_MMA_MASK
	.align		4
.L_100:
        /*0098*/ 	.byte	0x03, 0x50
        /*009a*/ 	.short	0x0000


	//----- nvinfo : EIATTR_WMMA_USED
	.align		4
        /*009c*/ 	.byte	0x01, 0x2b
	.zero		2


	//----- nvinfo : EIATTR_MAXREG_COUNT
	.align		4
        /*00a0*/ 	.byte	0x03, 0x1b
        /*00a2*/ 	.short	0x00ff


	//----- nvinfo : EIATTR_MERCURY_ISA_VERSION
	.align		4
        /*00a4*/ 	.byte	0x03, 0x5f
        /*00a6*/ 	.short	0x0101


	//----- nvinfo : EIATTR_VRC_CTA_INIT_COUNT
	.align		4
        /*00a8*/ 	.byte	0x02, 0x4a
	.zero		1
	.zero		1


	//----- nvinfo : EIATTR_EXIT_INSTR_OFFSETS
	.align		4
        /*00ac*/ 	.byte	0x04, 0x1c
        /*00ae*/ 	.short	(.L_102 - .L_101)


	//   ....[0]....
.L_101:
        /*00b0*/ 	.word	0x00000d70


	//   ....[1]....
        /*00b4*/ 	.word	0x000010a0


	//----- nvinfo : EIATTR_CRS_STACK_SIZE
	.align		4
.L_102:
        /*00b8*/ 	.byte	0x04, 0x1e
        /*00ba*/ 	.short	(.L_104 - .L_103)
.L_103:
        /*00bc*/ 	.word	0x00000000


	//----- nvinfo : EIATTR_CBANK_PARAM_SIZE
	.align		4
.L_104:
        /*00c0*/ 	.byte	0x03, 0x19
        /*00c2*/ 	.short	0x0034


	//----- nvinfo : EIATTR_PARAM_CBANK
	.align		4
        /*00c4*/ 	.byte	0x04, 0x0a
        /*00c6*/ 	.short	(.L_106 - .L_105)
	.align		4
.L_105:
        /*00c8*/ 	.word	index@(.nv.constant0._Z16simple_wmma_gemmP6__halfS0_PfS1_iiiff)
        /*00cc*/ 	.short	0x0380
        /*00ce*/ 	.short	0x0034


	//----- nvinfo : EIATTR_SW_WAR
	.align		4
.L_106:
        /*00d0*/ 	.byte	0x04, 0x36
        /*00d2*/ 	.short	(.L_108 - .L_107)
.L_107:
        /*00d4*/ 	.word	0x00000008
.L_108:


//--------------------- .nv.callgraph             --------------------------
	.section	.nv.callgraph,"",@"SHT_CUDA_CALLGRAPH"
	.align	4
	.sectionentsize	8
	.align		4
        /*0000*/ 	.word	0x00000000
	.align		4
        /*0004*/ 	.word	0xffffffff
	.align		4
        /*0008*/ 	.word	0x00000000
	.align		4
        /*000c*/ 	.word	0xfffffffe
	.align		4
        /*0010*/ 	.word	0x00000000
	.align		4
        /*0014*/ 	.word	0xfffffffd
	.align		4
        /*0018*/ 	.word	0x00000000
	.align		4
        /*001c*/ 	.word	0xfffffffc


//--------------------- .nv.constant4             --------------------------
	.section	.nv.constant4,"a",@progbits
	.align	8
	.align		8
.nv.constant4:
        /*0000*/ 	.dword	_ZN34_INTERNAL_767055e5_4_k_cu_82da2cc34cuda3std3__45__cpo5beginE
	.align		8
        /*0008*/ 	.dword	_ZN34_INTERNAL_767055e5_4_k_cu_82da2cc34cuda3std3__45__cpo3endE
	.align		8
        /*0010*/ 	.dword	_ZN34_INTERNAL_767055e5_4_k_cu_82da2cc34cuda3std3__45__cpo6cbeginE
	.align		8
        /*0018*/ 	.dword	_ZN34_INTERNAL_767055e5_4_k_cu_82da2cc34cuda3std3__45__cpo4cendE
	.align		8
        /*0020*/ 	.dword	_ZN34_INTERNAL_767055e5_4_k_cu_82da2cc34cuda3std3__45__cpo6rbeginE
	.align		8
        /*0028*/ 	.dword	_ZN34_INTERNAL_767055e5_4_k_cu_82da2cc34cuda3std3__45__cpo4rendE
	.align		8
        /*0030*/ 	.dword	_ZN34_INTERNAL_767055e5_4_k_cu_82da2cc34cuda3std3__45__cpo7crbeginE
	.align		8
        /*0038*/ 	.dword	_ZN34_INTERNAL_767055e5_4_k_cu_82da2cc34cuda3std3__45__cpo5crendE
	.align		8
        /*0040*/ 	.dword	_ZN34_INTERNAL_767055e5_4_k_cu_82da2cc34cuda3std3__436_GLOBAL__N__767055e5_4_k_cu_82da2cc36ignoreE
	.align		8
        /*0048*/ 	.dword	_ZN34_INTERNAL_767055e5_4_k_cu_82da2cc34cuda3std3__419piecewise_constructE
	.align		8
        /*0050*/ 	.dword	_ZN34_INTERNAL_767055e5_4_k_cu_82da2cc34cuda3std3__48in_placeE
	.align		8
        /*0058*/ 	.dword	_ZN34_INTERNAL_767055e5_4_k_cu_82da2cc34cuda3std3__420unreachable_sentinelE
	.align		8
        /*0060*/ 	.dword	_ZN34_INTERNAL_767055e5_4_k_cu_82da2cc34cuda3std3__47nulloptE
	.align		8
        /*0068*/ 	.dword	_ZN34_INTERNAL_767055e5_4_k_cu_82da2cc34cuda3std3__48unexpectE
	.align		8
        /*0070*/ 	.dword	_ZN34_INTERNAL_767055e5_4_k_cu_82da2cc34cuda3std6ranges3__45__cpo4swapE
	.align		8
        /*0078*/ 	.dword	_ZN34_INTERNAL_767055e5_4_k_cu_82da2cc34cuda3std6ranges3__45__cpo9iter_moveE
	.align		8
        /*0080*/ 	.dword	_ZN34_INTERNAL_767055e5_4_k_cu_82da2cc34cuda3std6ranges3__45__cpo5beginE
	.align		8
        /*0088*/ 	.dword	_ZN34_INTERNAL_767055e5_4_k_cu_82da2cc34cuda3std6ranges3__45__cpo3endE
	.align		8
        /*0090*/ 	.dword	_ZN34_INTERNAL_767055e5_4_k_cu_82da2cc34cuda3std6ranges3__45__cpo6cbeginE
	.align		8
        /*0098*/ 	.dword	_ZN34_INTERNAL_767055e5_4_k_cu_82da2cc34cuda3std6ranges3__45__cpo4cendE
	.align		8
        /*00a0*/ 	.dword	_ZN34_INTERNAL_767055e5_4_k_cu_82da2cc34cuda3std6ranges3__45__cpo7advanceE
	.align		8
        /*00a8*/ 	.dword	_ZN34_INTERNAL_767055e5_4_k_cu_82da2cc34cuda3std6ranges3__45__cpo9iter_swapE
	.align		8
        /*00b0*/ 	.dword	_ZN34_INTERNAL_767055e5_4_k_cu_82da2cc34cuda3std6ranges3__45__cpo4nextE
	.align		8
        /*00b8*/ 	.dword	_ZN34_INTERNAL_767055e5_4_k_cu_82da2cc34cuda3std6ranges3__45__cpo4prevE
	.align		8
        /*00c0*/ 	.dword	_ZN34_INTERNAL_767055e5_4_k_cu_82da2cc34cuda3std6ranges3__45__cpo4dataE
	.align		8
        /*00c8*/ 	.dword	_ZN34_INTERNAL_767055e5_4_k_cu_82da2cc34cuda3std6ranges3__45__cpo5cdataE
	.align		8
        /*00d0*/ 	.dword	_ZN34_INTERNAL_767055e5_4_k_cu_82da2cc34cuda3std6ranges3__45__cpo4sizeE
	.align		8
        /*00d8*/ 	.dword	_ZN34_INTERNAL_767055e5_4_k_cu_82da2cc34cuda3std6ranges3__45__cpo5ssizeE
	.align		8
        /*00e0*/ 	.dword	_ZN34_INTERNAL_767055e5_4_k_cu_82da2cc34cuda3std6ranges3__45__cpo8distanceE
	.align		8
        /*00e8*/ 	.dword	_ZN34_INTERNAL_767055e5_4_k_cu_82da2cc36thrust24THRUST_300001_SM_1000_NS8cuda_cub3parE
	.align		8
        /*00f0*/ 	.dword	_ZN34_INTERNAL_767055e5_4_k_cu_82da2cc36thrust24THRUST_300001_SM_1000_NS8cuda_cub10par_nosyncE
	.align		8
        /*00f8*/ 	.dword	_ZN34_INTERNAL_767055e5_4_k_cu_82da2cc36thrust24THRUST_300001_SM_1000_NS6system6detail10sequential3seqE
	.align		8
        /*0100*/ 	.dword	_ZN34_INTERNAL_767055e5_4_k_cu_82da2cc36thrust24THRUST_300001_SM_1000_NS12placeholders2_1E
	.align		8
        /*0108*/ 	.dword	_ZN34_INTERNAL_767055e5_4_k_cu_82da2cc36thrust24THRUST_300001_SM_1000_NS12placeholders2_2E
	.align		8
        /*0110*/ 	.dword	_ZN34_INTERNAL_767055e5_4_k_cu_82da2cc36thrust24THRUST_300001_SM_1000_NS12placeholders2_3E
	.align		8
        /*0118*/ 	.dword	_ZN34_INTERNAL_767055e5_4_k_cu_82da2cc36thrust24THRUST_300001_SM_1000_NS12placeholders2_4E
	.align		8
        /*0120*/ 	.dword	_ZN34_INTERNAL_767055e5_4_k_cu_82da2cc36thrust24THRUST_300001_SM_1000_NS12placeholders2_5E
	.align		8
        /*0128*/ 	.dword	_ZN34_INTERNAL_767055e5_4_k_cu_82da2cc36thrust24THRUST_300001_SM_1000_NS12placeholders2_6E
	.align		8
        /*0130*/ 	.dword	_ZN34_INTERNAL_767055e5_4_k_cu_82da2cc36thrust24THRUST_300001_SM_1000_NS12placeholders2_7E
	.align		8
        /*0138*/ 	.dword	_ZN34_INTERNAL_767055e5_4_k_cu_82da2cc36thrust24THRUST_300001_SM_1000_NS12placeholders2_8E
	.align		8
        /*0140*/ 	.dword	_ZN34_INTERNAL_767055e5_4_k_cu_82da2cc36thrust24THRUST_300001_SM_1000_NS12placeholders2_9E
	.align		8
        /*0148*/ 	.dword	_ZN34_INTERNAL_767055e5_4_k_cu_82da2cc36thrust24THRUST_300001_SM_1000_NS12placeholders3_10E
	.align		8
        /*0150*/ 	.dword	_ZN34_INTERNAL_767055e5_4_k_cu_82da2cc36thrust24THRUST_300001_SM_1000_NS3seqE


//--------------------- .text._ZN3cub18CUB_300001_SM_10006detail8for_each13static_kernelINS2_12policy_hub_t12policy_500_tEmN6thrust24THRUST_300001_SM_1000_NS8cuda_cub20__uninitialized_fill7functorINS7_10device_ptrIfEEfEEEEvT0_T1_ --------------------------
	.section	.text._ZN3cub18CUB_300001_SM_10006detail8for_each13static_kernelINS2_12policy_hub_t12policy_500_tEmN6thrust24THRUST_300001_SM_1000_NS8cuda_cub20__uninitialized_fill7functorINS7_10device_ptrIfEEfEEEEvT0_T1_,"ax",@progbits
	.align	128
        .global         _ZN3cub18CUB_300001_SM_10006detail8for_each13static_kernelINS2_12policy_hub_t12policy_500_tEmN6thrust24THRUST_300001_SM_1000_NS8cuda_cub20__uninitialized_fill7functorINS7_10device_ptrIfEEfEEEEvT0_T1_
        .type           _ZN3cub18CUB_300001_SM_10006detail8for_each13static_kernelINS2_12policy_hub_t12policy_500_tEmN6thrust24THRUST_300001_SM_1000_NS8cuda_cub20__uninitialized_fill7functorINS7_10device_ptrIfEEfEEEEvT0_T1_,@function
        .size           _ZN3cub18CUB_300001_SM_10006detail8for_each13static_kernelINS2_12policy_hub_t12policy_500_tEmN6thrust24THRUST_300001_SM_1000_NS8cuda_cub20__uninitialized_fill7functorINS7_10device_ptrIfEEfEEEEvT0_T1_,(.L_x_14 - _ZN3cub18CUB_300001_SM_10006detail8for_each13static_kernelINS2_12policy_hub_t12policy_500_tEmN6thrust24THRUST_300001_SM_1000_NS8cuda_cub20__uninitialized_fill7functorINS7_10device_ptrIfEEfEEEEvT0_T1_)
        .other          _ZN3cub18CUB_300001_SM_10006detail8for_each13static_kernelINS2_12policy_hub_t12policy_500_tEmN6thrust24THRUST_300001_SM_1000_NS8cuda_cub20__uninitialized_fill7functorINS7_10device_ptrIfEEfEEEEvT0_T1_,@"STO_CUDA_ENTRY STV_DEFAULT"
_ZN3cub18CUB_300001_SM_10006detail8for_each13static_kernelINS2_12policy_hub_t12policy_500_tEmN6thrust24THRUST_300001_SM_1000_NS8cuda_cub20__uninitialized_fill7functorINS7_10device_ptrIfEEfEEEEvT0_T1_:
.text._ZN3cub18CUB_300001_SM_10006detail8for_each13static_kernelINS2_12policy_hub_t12policy_500_tEmN6thrust24THRUST_300001_SM_1000_NS8cuda_cub20__uninitialized_fill7functorINS7_10device_ptrIfEEfEEEEvT0_T1_:
[----:B------:R-:W-:Y:S08]  /*0000*/  LDC R1, c[0x0][0x37c] ;  /* 0x0000df00ff017b82 */ /* 0x000ff00000000800 */
[----:B------:R-:W0:Y:S01]  /*0010*/  S2UR UR4, SR_CTAID.X ;  /* 0x00000000000479c3 */ /* 0x000e220000002500 */
[----:B------:R-:W1:Y:S01]  /*0020*/  LDCU.64 UR6, c[0x0][0x380] ;  /* 0x00007000ff0677ac */ /* 0x000e620008000a00 */
[----:B------:R-:W2:Y:S01]  /*0030*/  LDCU.64 UR8, c[0x0][0x358] ;  /* 0x00006b00ff0877ac */ /* 0x000ea20008000a00 */
[----:B0-----:R-:W-:-:S04]  /*0040*/  UIMAD.WIDE.U32 UR4, UR4, 0x200, URZ ;  /* 0x00000200040478a5 */ /* 0x001fc8000f8e00ff */
[----:B-1----:R-:W-:-:S04]  /*0050*/  UIADD3 UR6, UP0, UPT, -UR4, UR6, URZ ;  /* 0x0000000604067290 */ /* 0x002fc8000ff1e1ff */
[----:B------:R-:W-:Y:S02]  /*0060*/  UIADD3.X UR7, UPT, UPT, ~UR5, UR7, URZ, UP0, !UPT ;  /* 0x0000000705077290 */ /* 0x000fe400087fe5ff */
[----:B------:R-:W-:-:S04]  /*0070*/  UISETP.GE.U32.AND UP0, UPT, UR6, 0x200, UPT ;  /* 0x000002000600788c */ /* 0x000fc8000bf06070 */
[----:B------:R-:W-:-:S09]  /*0080*/  UISETP.GE.U32.AND.EX UP0, UPT, UR7, URZ, UPT, UP0 ;  /* 0x000000ff0700728c */ /* 0x000fd2000bf06100 */
[----:B--2---:R-:W-:Y:S05]  /*0090*/  BRA.U !UP0, `(.L_x_0) ;  /* 0x0000000108287547 */ /* 0x004fea000b800000 */
[----:B------:R-:W0:Y:S01]  /*00a0*/  S2R R0, SR_TID.X ;  /* 0x0000000000007919 */ /* 0x000e220000002100 */
[----:B------:R-:W1:Y:S01]  /*00b0*/  LDCU.64 UR6, c[0x0][0x388] ;  /* 0x00007100ff0677ac */ /* 0x000e620008000a00 */
[----:B------:R-:W2:Y:S01]  /*00c0*/  LDC R5, c[0x0][0x390] ;  /* 0x0000e400ff057b82 */ /* 0x000ea20000000800 */
[----:B0-----:R-:W-:-:S05]  /*00d0*/  IADD3 R0, P0, PT, R0, UR4, RZ ;  /* 0x0000000400007c10 */ /* 0x001fca000ff1e0ff */
[----:B------:R-:W-:Y:S01]  /*00e0*/  IMAD.X R3, RZ, RZ, UR5, P0 ;  /* 0x00000005ff037e24 */ /* 0x000fe200080e06ff */
[----:B-1----:R-:W-:-:S04]  /*00f0*/  LEA R2, P0, R0, UR6, 0x2 ;  /* 0x0000000600027c11 */ /* 0x002fc8000f8010ff */
[----:B------:R-:W-:-:S05]  /*0100*/  LEA.HI.X R3, R0, UR7, R3, 0x2, P0 ;  /* 0x0000000700037c11 */ /* 0x000fca00080f1403 */
[----:B--2---:R-:W-:Y:S04]  /*0110*/  STG.E desc[UR8][R2.64], R5 ;  /* 0x0000000502007986 */ /* 0x004fe8000c101908 */
[----:B------:R-:W-:Y:S01]  /*0120*/  STG.E desc[UR8][R2.64+0x400], R5 ;  /* 0x0004000502007986 */ /* 0x000fe2000c101908 */
[----:B------:R-:W-:Y:S05]  /*0130*/  EXIT ;  /* 0x000000000000794d */ /* 0x000fea0003800000 */
.L_x_0:
[----:B------:R-:W0:Y:S01]  /*0140*/  S2R R0, SR_TID.X ;  /* 0x0000000000007919 */ /* 0x000e220000002100 */
[----:B------:R-:W-:Y:S01]  /*0150*/  IMAD.U32 R2, RZ, RZ, UR7 ;  /* 0x00000007ff027e24 */ /* 0x000fe2000f8e00ff */
[----:B------:R-:W1:Y:S01]  /*0160*/  LDCU.64 UR10, c[0x0][0x388] ;  /* 0x00007100ff0a77ac */ /* 0x000e620008000a00 */
[----:B------:R-:W-:Y:S01]  /*0170*/  IMAD.U32 R4, RZ, RZ, UR7 ;  /* 0x00000007ff047e24 */ /* 0x000fe2000f8e00ff */
[----:B0-----:R-:W-:-:S04]  /*0180*/  ISETP.LT.U32.AND P0, PT, R0, UR6, PT ;  /* 0x0000000600007c0c */ /* 0x001fc8000bf01070 */
[----:B------:R-:W-:Y:S01]  /*0190*/  ISETP.GT.U32.AND.EX P0, PT, R2, RZ, PT, P0 ;  /* 0x000000ff0200720c */ /* 0x000fe20003f04100 */
[C---:B------:R-:W-:Y:S01]  /*01a0*/  VIADD R2, R0.reuse, 0x100 ;  /* 0x0000010000027836 */ /* 0x040fe20000000000 */
[----:B------:R-:W-:-:S04]  /*01b0*/  IADD3 R0, P2, PT, R0, UR4, RZ ;  /* 0x0000000400007c10 */ /* 0x000fc8000ff5e0ff */
[----:B------:R-:W-:Y:S01]  /*01c0*/  ISETP.LT.U32.AND P1, PT, R2, UR6, PT ;  /* 0x0000000602007c0c */ /* 0x000fe2000bf21070 */
[----:B------:R-:W-:Y:S01]  /*01d0*/  IMAD.X R3, RZ, RZ, UR5, P2 ;  /* 0x00000005ff037e24 */ /* 0x000fe200090e06ff */
[----:B-1----:R-:W-:Y:S02]  /*01e0*/  LEA R2, P2, R0, UR10, 0x2 ;  /* 0x0000000a00027c11 */ /* 0x002fe4000f8410ff */
[----:B------:R-:W-:Y:S02]  /*01f0*/  ISETP.GT.U32.AND.EX P1, PT, R4, RZ, PT, P1 ;  /* 0x000000ff0400720c */ /* 0x000fe40003f24110 */
[----:B------:R-:W-:Y:S01]  /*0200*/  LEA.HI.X R3, R0, UR11, R3, 0x2, P2 ;  /* 0x0000000b00037c11 */ /* 0x000fe200090f1403 */
[----:B------:R-:W0:Y:S04]  /*0210*/  @P0 LDC R5, c[0x0][0x390] ;  /* 0x0000e400ff050b82 */ /* 0x000e280000000800 */
[----:B0-----:R0:W-:Y:S06]  /*0220*/  @P0 STG.E desc[UR8][R2.64], R5 ;  /* 0x0000000502000986 */ /* 0x0011ec000c101908 */
[----:B------:R-:W-:Y:S05]  /*0230*/  @!P1 EXIT ;  /* 0x000000000000994d */ /* 0x000fea0003800000 */
[----:B0-----:R-:W0:Y:S02]  /*0240*/  LDC R5, c[0x0][0x390] ;  /* 0x0000e400ff057b82 */ /* 0x001e240000000800 */
[----:B0-----:R-:W-:Y:S01]  /*0250*/  STG.E desc[UR8][R2.64+0x400], R5 ;  /* 0x0004000502007986 */ /* 0x001fe2000c101908 */
[----:B------:R-:W-:Y:S05]  /*0260*/  EXIT ;  /* 0x000000000000794d */ /* 0x000fea0003800000 */
.L_x_1:
[----:B------:R-:W-:-:S00]  /*0270*/  BRA `(.L_x_1) ;  /* 0xfffffffc00fc7947 */ /* 0x000fc0000383ffff */
[----:B------:R-:W-:-:S00]  /*0280*/  NOP ;  /* 0x0000000000007918 */ /* 0x000fc00000000000 */
[----:B------:R-:W-:-:S00]  /*0290*/  NOP ;  /* 0x0000000000007918 */ /* 0x000fc00000000000 */
[----:B------:R-:W-:-:S00]  /*02a0*/  NOP ;  /* 0x0000000000007918 */ /* 0x000fc00000000000 */
[----:B------:R-:W-:-:S00]  /*02b0*/  NOP ;  /* 0x0000000000007918 */ /* 0x000fc00000000000 */
[----:B------:R-:W-:-:S00]  /*02c0*/  NOP ;  /* 0x0000000000007918 */ /* 0x000fc00000000000 */
[----:B------:R-:W-:-:S00]  /*02d0*/  NOP ;  /* 0x0000000000007918 */ /* 0x000fc00000000000 */
[----:B------:R-:W-:-:S00]  /*02e0*/  NOP ;  /* 0x0000000000007918 */ /* 0x000fc00000000000 */
[----:B------:R-:W-:-:S00]  /*02f0*/  NOP ;  /* 0x0000000000007918 */ /* 0x000fc00000000000 */
.L_x_14:


//--------------------- .text._ZN3cub18CUB_300001_SM_10006detail11EmptyKernelIvEEvv --------------------------
	.section	.text._ZN3cub18CUB_300001_SM_10006detail11EmptyKernelIvEEvv,"ax",@progbits
	.align	128
        .global         _ZN3cub18CUB_300001_SM_10006detail11EmptyKernelIvEEvv
        .type           _ZN3cub18CUB_300001_SM_10006detail11EmptyKernelIvEEvv,@function
        .size           _ZN3cub18CUB_300001_SM_10006detail11EmptyKernelIvEEvv,(.L_x_15 - _ZN3cub18CUB_300001_SM_10006detail11EmptyKernelIvEEvv)
        .other          _ZN3cub18CUB_300001_SM_10006detail11EmptyKernelIvEEvv,@"STO_CUDA_ENTRY STV_DEFAULT"
_ZN3cub18CUB_300001_SM_10006detail11EmptyKernelIvEEvv:
.text._ZN3cub18CUB_300001_SM_10006detail11EmptyKernelIvEEvv:
[----:B------:R-:W-:Y:S01]  /*0000*/  LDC R1, c[0x0][0x37c] ;  /* 0x0000df00ff017b82 */ /* 0x000fe20000000800 */
[----:B------:R-:W-:Y:S05]  /*0010*/  EXIT ;  /* 0x000000000000794d */ /* 0x000fea0003800000 */
.L_x_2:
        /* <DEDUP_REMOVED lines=14> */
.L_x_15:


//--------------------- .text._Z16simple_wmma_gemmP6__halfS0_PfS1_iiiff --------------------------
	.section	.text._Z16simple_wmma_gemmP6__halfS0_PfS1_iiiff,"ax",@progbits
	.align	128
        .global         _Z16simple_wmma_gemmP6__halfS0_PfS1_iiiff
        .type           _Z16simple_wmma_gemmP6__halfS0_PfS1_iiiff,@function
        .size           _Z16simple_wmma_gemmP6__halfS0_PfS1_iiiff,(.L_x_16 - _Z16simple_wmma_gemmP6__halfS0_PfS1_iiiff)
        .other          _Z16simple_wmma_gemmP6__halfS0_PfS1_iiiff,@"STO_CUDA_ENTRY STV_DEFAULT"
_Z16simple_wmma_gemmP6__halfS0_PfS1_iiiff:
.text._Z16simple_wmma_gemmP6__halfS0_PfS1_iiiff:
[----:B------:R-:W-:Y:S01]  /*0000*/  LDC R1, c[0x0][0x37c] ;  /* 0x0000df00ff017b82 */ /* 0x000fe20000000800 */
[----:B------:R-:W0:Y:S07]  /*0010*/  S2R R3, SR_TID.X ;  /* 0x0000000000037919 */ /* 0x000e2e0000002100 */
[----:B------:R-:W0:Y:S01]  /*0020*/  S2UR UR4, SR_CTAID.X ;  /* 0x00000000000479c3 */ /* 0x000e220000002500 */
[----:B------:R-:W1:Y:S01]  /*0030*/  LDCU UR8, c[0x0][0x3a8] ;  /* 0x00007500ff0877ac */ /* 0x000e620008000800 */
[----:B------:R-:W-:Y:S01]  /*0040*/  CS2R R6, SRZ ;  /* 0x0000000000067805 */ /* 0x000fe2000001ff00 */
[----:B------:R-:W2:Y:S01]  /*0050*/  S2R R5, SR_TID.Y ;  /* 0x0000000000057919 */ /* 0x000ea20000002200 */
[----:B------:R-:W-:-:S02]  /*0060*/  CS2R R8, SRZ ;  /* 0x0000000000087805 */ /* 0x000fc4000001ff00 */
[----:B------:R-:W-:Y:S01]  /*0070*/  CS2R R10, SRZ ;  /* 0x00000000000a7805 */ /* 0x000fe2000001ff00 */
[----:B------:R-:W3:Y:S01]  /*0080*/  LDCU.64 UR6, c[0x0][0x358] ;  /* 0x00006b00ff0677ac */ /* 0x000ee20008000a00 */
[----:B------:R-:W0:Y:S08]  /*0090*/  LDC R18, c[0x0][0x360] ;  /* 0x0000d800ff127b82 */ /* 0x000e300000000800 */
[----:B------:R-:W2:Y:S01]  /*00a0*/  S2UR UR5, SR_CTAID.Y ;  /* 0x00000000000579c3 */ /* 0x000ea20000002600 */
[----:B-1----:R-:W-:-:S07]  /*00b0*/  UISETP.GE.AND UP0, UPT, UR8, 0x1, UPT ;  /* 0x000000010800788c */ /* 0x002fce000bf06270 */
[----:B------:R-:W2:Y:S01]  /*00c0*/  LDC R0, c[0x0][0x364] ;  /* 0x0000d900ff007b82 */ /* 0x000ea20000000800 */
[----:B0-----:R-:W-:-:S05]  /*00d0*/  IMAD R18, R18, UR4, R3 ;  /* 0x0000000412127c24 */ /* 0x001fca000f8e0203 */
[----:B------:R-:W-:Y:S01]  /*00e0*/  SHF.R.U32.HI R18, RZ, 0x5, R18 ;  /* 0x00000005ff127819 */ /* 0x000fe20000011612 */
[----:B--2---:R-:W-:Y:S01]  /*00f0*/  IMAD R0, R0, UR5, R5 ;  /* 0x0000000500007c24 */ /* 0x004fe2000f8e0205 */
[----:B------:R-:W-:Y:S01]  /*0100*/  CS2R R4, SRZ ;  /* 0x0000000000047805 */ /* 0x000fe2000001ff00 */
[----:B---3--:R-:W-:Y:S06]  /*0110*/  BRA.U !UP0, `(.L_x_3) ;  /* 0x0000000d08007547 */ /* 0x008fec000b800000 */
[----:B------:R-:W0:Y:S01]  /*0120*/  LDCU.64 UR10, c[0x0][0x3a0] ;  /* 0x00007400ff0a77ac */ /* 0x000e220008000a00 */
[----:B------:R-:W-:Y:S01]  /*0130*/  IMAD.SHL.U32 R12, R0, 0x10, RZ ;  /* 0x00000010000c7824 */ /* 0x000fe200078e00ff */
[----:B------:R-:W-:Y:S01]  /*0140*/  CS2R R10, SRZ ;  /* 0x00000000000a7805 */ /* 0x000fe2000001ff00 */
[----:B------:R-:W-:Y:S01]  /*0150*/  IMAD.SHL.U32 R3, R18, 0x10, RZ ;  /* 0x0000001012037824 */ /* 0x000fe200078e00ff */
[----:B------:R-:W-:Y:S01]  /*0160*/  UISETP.GE.U32.AND UP0, UPT, UR8, 0x31, UPT ;  /* 0x000000310800788c */ /* 0x000fe2000bf06070 */
[----:B------:R-:W-:Y:S01]  /*0170*/  IMAD.MOV.U32 R2, RZ, RZ, RZ ;  /* 0x000000ffff027224 */ /* 0x000fe200078e00ff */
[----:B------:R-:W-:Y:S01]  /*0180*/  UIADD3 UR4, UPT, UPT, UR8, -0x1, URZ ;  /* 0xffffffff08047890 */ /* 0x000fe2000fffe0ff */
[----:B------:R-:W-:Y:S02]  /*0190*/  CS2R R8, SRZ ;  /* 0x0000000000087805 */ /* 0x000fe4000001ff00 */
[----:B------:R-:W-:Y:S02]  /*01a0*/  CS2R R6, SRZ ;  /* 0x0000000000067805 */ /* 0x000fe4000001ff00 */
[----:B------:R-:W-:Y:S01]  /*01b0*/  CS2R R4, SRZ ;  /* 0x0000000000047805 */ /* 0x000fe2000001ff00 */
[C---:B------:R-:W-:Y:S01]  /*01c0*/  IMAD R16, R12.reuse, UR8, RZ ;  /* 0x000000080c107c24 */ /* 0x040fe2000f8e02ff */
[----:B------:R-:W-:Y:S01]  /*01d0*/  ULEA.HI UR4, UR4, 0x1, URZ, 0x1c ;  /* 0x0000000104047891 */ /* 0x000fe2000f8fe0ff */
[----:B0-----:R-:W-:-:S04]  /*01e0*/  ISETP.GE.AND P0, PT, R12, UR11, PT ;  /* 0x0000000b0c007c0c */ /* 0x001fc8000bf06270 */
[C---:B------:R-:W-:Y:S01]  /*01f0*/  ISETP.LT.AND P0, PT, R3.reuse, UR10, !P0 ;  /* 0x0000000a03007c0c */ /* 0x040fe2000c701270 */
[----:B------:R-:W-:Y:S01]  /*0200*/  IMAD R3, R3, UR8, RZ ;  /* 0x0000000803037c24 */ /* 0x000fe2000f8e02ff */
[----:B------:R-:W-:Y:S11]  /*0210*/  BRA.U !UP0, `(.L_x_4) ;  /* 0x0000000508f47547 */ /* 0x000ff6000b800000 */
[----:B------:R-:W-:Y:S01]  /*0220*/  ULOP3.LUT UR4, UR4, 0x1ffffffc, URZ, 0xc0, !UPT ;  /* 0x1ffffffc04047892 */ /* 0x000fe2000f8ec0ff */
[----:B------:R-:W-:Y:S01]  /*0230*/  BSSY.RECONVERGENT B0, `(.L_x_4) ;  /* 0x000007b000007945 */ /* 0x000fe20003800200 */
[----:B------:R-:W-:Y:S01]  /*0240*/  MOV R2, RZ ;  /* 0x000000ff00027202 */ /* 0x000fe20000000f00 */
[----:B------:R-:W-:Y:S01]  /*0250*/  IMAD.MOV.U32 R11, RZ, RZ, RZ ;  /* 0x000000ffff0b7224 */ /* 0x000fe200078e00ff */
[----:B------:R-:W-:-:S06]  /*0260*/  UIADD3 UR4, UPT, UPT, -UR4, URZ, URZ ;  /* 0x000000ff04047290 */ /* 0x000fcc000fffe1ff */
[----:B------:R-:W-:-:S07]  /*0270*/  IMAD.U32 R17, RZ, RZ, UR4 ;  /* 0x00000004ff117e24 */ /* 0x000fce000f8e00ff */
.L_x_9:
[----:B------:R-:W-:Y:S05]  /*0280*/  @!P0 BRA `(.L_x_5) ;  /* 0x0000000000748947 */ /* 0x000fea0003800000 */
[----:B------:R-:W0:Y:S01]  /*0290*/  S2R R14, SR_LANEID ;  /* 0x00000000000e7919 */ /* 0x000e220000000000 */
[----:B------:R-:W1:Y:S01]  /*02a0*/  LDC R25, c[0x0][0x3a8] ;  /* 0x0000ea00ff197b82 */ /* 0x000e620000000800 */
[----:B------:R-:W-:-:S07]  /*02b0*/  IMAD.MOV.U32 R15, RZ, RZ, RZ ;  /* 0x000000ffff0f7224 */ /* 0x000fce00078e00ff */
[----:B------:R-:W2:Y:S08]  /*02c0*/  LDC.64 R12, c[0x0][0x380] ;  /* 0x0000e000ff0c7b82 */ /* 0x000eb00000000a00 */
[----:B------:R-:W3:Y:S01]  /*02d0*/  LDC.64 R20, c[0x0][0x388] ;  /* 0x0000e200ff147b82 */ /* 0x000ee20000000a00 */
[----:B-1----:R-:W-:Y:S02]  /*02e0*/  SHF.R.U32.HI R22, RZ, 0x1, R25 ;  /* 0x00000001ff167819 */ /* 0x002fe40000011619 */
[----:B0-----:R-:W-:Y:S01]  /*02f0*/  SHF.R.U32.HI R19, RZ, 0x2, R14 ;  /* 0x00000002ff137819 */ /* 0x001fe2000001160e */
[----:B--2---:R-:W-:Y:S01]  /*0300*/  IMAD.WIDE.U32 R12, R3, 0x2, R12 ;  /* 0x00000002030c7825 */ /* 0x004fe200078e000c */
[----:B------:R-:W-:-:S05]  /*0310*/  LOP3.LUT R14, R14, 0x3, RZ, 0xc0, !PT ;  /* 0x000000030e0e7812 */ /* 0x000fca00078ec0ff */
[----:B------:R-:W-:-:S04]  /*0320*/  IMAD.WIDE.U32 R14, R19, R22, R14 ;  /* 0x00000016130e7225 */ /* 0x000fc800078e000e */
[----:B---3--:R-:W-:Y:S01]  /*0330*/  IMAD.WIDE.U32 R20, R16, 0x2, R20 ;  /* 0x0000000210147825 */ /* 0x008fe200078e0014 */
[C---:B------:R-:W-:Y:S02]  /*0340*/  LEA R28, P1, R14.reuse, R12, 0x2 ;  /* 0x0000000c0e1c7211 */ /* 0x040fe400078210ff */
[C---:B------:R-:W-:Y:S02]  /*0350*/  LEA R12, P2, R14.reuse, R20, 0x2 ;  /* 0x000000140e0c7211 */ /* 0x040fe400078410ff */
[C-C-:B------:R-:W-:Y:S02]  /*0360*/  LEA.HI.X R29, R14.reuse, R13, R15.reuse, 0x2, P1 ;  /* 0x0000000d0e1d7211 */ /* 0x140fe400008f140f */
[----:B------:R-:W-:Y:S01]  /*0370*/  LEA.HI.X R13, R14, R21, R15, 0x2, P2 ;  /* 0x000000150e0d7211 */ /* 0x000fe200010f140f */
[C---:B------:R-:W-:Y:S02]  /*0380*/  IMAD.WIDE.U32 R26, R25.reuse, 0x10, R28 ;  /* 0x00000010191a7825 */ /* 0x040fe400078e001c */
[----:B------:R-:W2:Y:S02]  /*0390*/  LDG.E R14, desc[UR6][R28.64+0x10] ;  /* 0x000010061c0e7981 */ /* 0x000ea4000c1e1900 */
[----:B------:R-:W-:-:S02]  /*03a0*/  IMAD.WIDE.U32 R24, R25, 0x10, R12 ;  /* 0x0000001019187825 */ /* 0x000fc400078e000c */
[----:B------:R-:W2:Y:S04]  /*03b0*/  LDG.E R20, desc[UR6][R12.64] ;  /* 0x000000060c147981 */ /* 0x000ea8000c1e1900 */
[----:B------:R-:W2:Y:S04]  /*03c0*/  LDG.E R21, desc[UR6][R12.64+0x10] ;  /* 0x000010060c157981 */ /* 0x000ea8000c1e1900 */
[----:B------:R-:W2:Y:S04]  /*03d0*/  LDG.E R15, desc[UR6][R26.64+0x10] ;  /* 0x000010061a0f7981 */ /* 0x000ea8000c1e1900 */
[----:B------:R-:W3:Y:S04]  /*03e0*/  LDG.E R22, desc[UR6][R24.64] ;  /* 0x0000000618167981 */ /* 0x000ee8000c1e1900 */
[----:B------:R-:W2:Y:S04]  /*03f0*/  LDG.E R12, desc[UR6][R28.64] ;  /* 0x000000061c0c7981 */ /* 0x000ea8000c1e1900 */
[----:B------:R-:W2:Y:S04]  /*0400*/  LDG.E R13, desc[UR6][R26.64] ;  /* 0x000000061a0d7981 */ /* 0x000ea8000c1e1900 */
[----:B------:R-:W3:Y:S01]  /*0410*/  LDG.E R23, desc[UR6][R24.64+0x10] ;  /* 0x0000100618177981 */ /* 0x000ee2000c1e1900 */
[----:B------:R-:W-:Y:S05]  /*0420*/  WARPSYNC.ALL ;  /* 0x0000000000007948 */ /* 0x000fea0003800000 */
[C---:B--2---:R-:W-:Y:S08]  /*0430*/  HMMA.16816.F32 R4, R12.reuse, R20, R4 ;  /* 0x000000140c04723c */ /* 0x044ff00000001804 */
[----:B---3--:R-:W-:-:S15]  /*0440*/  HMMA.16816.F32 R8, R12, R22, R8 ;  /* 0x000000160c08723c */ /* 0x008fde0000001808 */
[----:B------:R-:W-:-:S05]  /*0450*/  NOP ;  /* 0x0000000000007918 */ /* 0x000fca0000000000 */
.L_x_5:
[----:B------:R-:W0:Y:S01]  /*0460*/  LDC.64 R24, c[0x0][0x380] ;  /* 0x0000e000ff187b82 */ /* 0x000e220000000a00 */
[----:B------:R-:W-:-:S04]  /*0470*/  IADD3 R17, PT, PT, R17, 0x4, RZ ;  /* 0x0000000411117810 */ /* 0x000fc80007ffe0ff */
[----:B------:R-:W-:-:S03]  /*0480*/  ISETP.NE.AND P1, PT, R17, RZ, PT ;  /* 0x000000ff1100720c */ /* 0x000fc60003f25270 */
[----:B------:R-:W1:Y:S01]  /*0490*/  LDC.64 R20, c[0x0][0x388] ;  /* 0x0000e200ff147b82 */ /* 0x000e620000000a00 */
[----:B0-----:R-:W-:-:S04]  /*04a0*/  IMAD.WIDE.U32 R24, R3, 0x2, R24 ;  /* 0x0000000203187825 */ /* 0x001fc800078e0018 */
[----:B-1----:R-:W-:Y:S01]  /*04b0*/  IMAD.WIDE.U32 R20, R16, 0x2, R20 ;  /* 0x0000000210147825 */ /* 0x002fe200078e0014 */
[----:B------:R-:W-:Y:S06]  /*04c0*/  @!P0 BRA `(.L_x_6) ;  /* 0x0000000000648947 */ /* 0x000fec0003800000 */
[----:B------:R-:W0:Y:S01]  /*04d0*/  S2R R22, SR_LANEID ;  /* 0x0000000000167919 */ /* 0x000e220000000000 */
[----:B------:R-:W1:Y:S01]  /*04e0*/  LDC R19, c[0x0][0x3a8] ;  /* 0x0000ea00ff137b82 */ /* 0x000e620000000800 */
[----:B------:R-:W-:Y:S01]  /*04f0*/  IMAD.MOV.U32 R23, RZ, RZ, RZ ;  /* 0x000000ffff177224 */ /* 0x000fe200078e00ff */
[----:B-1----:R-:W-:Y:S02]  /*0500*/  SHF.R.U32.HI R12, RZ, 0x1, R19 ;  /* 0x00000001ff0c7819 */ /* 0x002fe40000011613 */
[----:B0-----:R-:W-:Y:S02]  /*0510*/  SHF.R.U32.HI R13, RZ, 0x2, R22 ;  /* 0x00000002ff0d7819 */ /* 0x001fe40000011616 */
[----:B------:R-:W-:-:S05]  /*0520*/  LOP3.LUT R22, R22, 0x3, RZ, 0xc0, !PT ;  /* 0x0000000316167812 */ /* 0x000fca00078ec0ff */
[----:B------:R-:W-:-:S03]  /*0530*/  IMAD.WIDE.U32 R22, R13, R12, R22 ;  /* 0x0000000c0d167225 */ /* 0x000fc600078e0016 */
[----:B------:R-:W-:-:S04]  /*0540*/  LEA R14, P2, R22, R24, 0x2 ;  /* 0x00000018160e7211 */ /* 0x000fc800078410ff */
[C---:B------:R-:W-:Y:S02]  /*0550*/  LEA.HI.X R15, R22.reuse, R25, R23, 0x2, P2 ;  /* 0x00000019160f7211 */ /* 0x040fe400010f1417 */
[----:B------:R-:W-:Y:S01]  /*0560*/  LEA R28, P2, R22, R20, 0x2 ;  /* 0x00000014161c7211 */ /* 0x000fe200078410ff */
[----:B------:R-:W-:-:S03]  /*0570*/  IMAD.WIDE.U32 R26, R19, 0x10, R14 ;  /* 0x00000010131a7825 */ /* 0x000fc600078e000e */
[----:B------:R-:W-:Y:S01]  /*0580*/  LEA.HI.X R29, R22, R21, R23, 0x2, P2 ;  /* 0x00000015161d7211 */ /* 0x000fe200010f1417 */
[----:B------:R-:W2:Y:S04]  /*0590*/  LDG.E R12, desc[UR6][R14.64+0x20] ;  /* 0x000020060e0c7981 */ /* 0x000ea8000c1e1900 */
[----:B------:R-:W2:Y:S04]  /*05a0*/  LDG.E R13, desc[UR6][R26.64+0x20] ;  /* 0x000020061a0d7981 */ /* 0x000ea8000c1e1900 */
[----:B------:R-:W2:Y:S04]  /*05b0*/  LDG.E R22, desc[UR6][R28.64+0x20] ;  /* 0x000020061c167981 */ /* 0x000ea8000c1e1900 */
[----:B------:R-:W2:Y:S04]  /*05c0*/  LDG.E R14, desc[UR6][R14.64+0x30] ;  /* 0x000030060e0e7981 */ /* 0x000ea8000c1e1900 */
[----:B------:R-:W2:Y:S04]  /*05d0*/  LDG.E R23, desc[UR6][R28.64+0x30] ;  /* 0x000030061c177981 */ /* 0x000ea8000c1e1900 */
[----:B------:R0:W2:Y:S01]  /*05e0*/  LDG.E R15, desc[UR6][R26.64+0x30] ;  /* 0x000030061a0f7981 */ /* 0x0000a2000c1e1900 */
[----:B------:R-:W-:Y:S05]  /*05f0*/  WARPSYNC.ALL ;  /* 0x0000000000007948 */ /* 0x000fea0003800000 */
[----:B0-----:R-:W-:Y:S01]  /*0600*/  IMAD.WIDE.U32 R26, R19, 0x10, R28 ;  /* 0x00000010131a7825 */ /* 0x001fe200078e001c */
[C---:B--2---:R-:W-:Y:S04]  /*0610*/  HMMA.16816.F32 R4, R12.reuse, R22, R4 ;  /* 0x000000160c04723c */ /* 0x044fe80000001804 */
[----:B------:R-:W2:Y:S04]  /*0620*/  LDG.E R22, desc[UR6][R26.64+0x20] ;  /* 0x000020061a167981 */ /* 0x000ea8000c1e1900 */
[----:B------:R-:W2:Y:S02]  /*0630*/  LDG.E R23, desc[UR6][R26.64+0x30] ;  /* 0x000030061a177981 */ /* 0x000ea4000c1e1900 */
[----:B--2---:R-:W-:-:S15]  /*0640*/  HMMA.16816.F32 R8, R12, R22, R8 ;  /* 0x000000160c08723c */ /* 0x004fde0000001808 */
[----:B------:R-:W-:-:S05]  /*0650*/  NOP ;  /* 0x0000000000007918 */ /* 0x000fca0000000000 */
.L_x_6:
[----:B------:R-:W-:Y:S05]  /*0660*/  @!P0 BRA `(.L_x_7) ;  /* 0x0000000000648947 */ /* 0x000fea0003800000 */
        /* <DEDUP_REMOVED lines=25> */
.L_x_7:
[----:B------:R-:W-:Y:S05]  /*0800*/  @!P0 BRA `(.L_x_8) ;  /* 0x0000000000648947 */ /* 0x000fea0003800000 */
[----:B------:R-:W0:Y:S01]  /*0810*/  S2R R14, SR_LANEID ;  /* 0x00000000000e7919 */ /* 0x000e220000000000 */
[----:B------:R-:W1:Y:S01]  /*0820*/  LDC R19, c[0x0][0x3a8] ;  /* 0x0000ea00ff137b82 */ /* 0x000e620000000800 */
[----:B------:R-:W-:Y:S02]  /*0830*/  MOV R15, RZ ;  /* 0x000000ff000f7202 */ /* 0x000fe40000000f00 */
[----:B-1----:R-:W-:Y:S02]  /*0840*/  SHF.R.U32.HI R12, RZ, 0x1, R19 ;  /* 0x00000001ff0c7819 */ /* 0x002fe40000011613 */
[----:B0-----:R-:W-:Y:S02]  /*0850*/  SHF.R.U32.HI R13, RZ, 0x2, R14 ;  /* 0x00000002ff0d7819 */ /* 0x001fe4000001160e */
[----:B------:R-:W-:-:S05]  /*0860*/  LOP3.LUT R14, R14, 0x3, RZ, 0xc0, !PT ;  /* 0x000000030e0e7812 */ /* 0x000fca00078ec0ff */
[----:B------:R-:W-:-:S03]  /*0870*/  IMAD.WIDE.U32 R14, R13, R12, R14 ;  /* 0x0000000c0d0e7225 */ /* 0x000fc600078e000e */
        /* <DEDUP_REMOVED lines=18> */
.L_x_8:
[----:B------:R-:W-:Y:S01]  /*09a0*/  VIADD R2, R2, 0x40 ;  /* 0x0000004002027836 */ /* 0x000fe20000000000 */
[----:B------:R-:W-:Y:S01]  /*09b0*/  IADD3 R3, PT, PT, R3, 0x40, RZ ;  /* 0x0000004003037810 */ /* 0x000fe20007ffe0ff */
[----:B------:R-:W-:Y:S01]  /*09c0*/  VIADD R16, R16, 0x40 ;  /* 0x0000004010107836 */ /* 0x000fe20000000000 */
[----:B------:R-:W-:Y:S06]  /*09d0*/  @P1 BRA `(.L_x_9) ;  /* 0xfffffff800281947 */ /* 0x000fec000383ffff */
[----:B------:R-:W-:Y:S05]  /*09e0*/  BSYNC.RECONVERGENT B0 ;  /* 0x0000000000007941 */ /* 0x000fea0003800200 */
.L_x_4:
[----:B------:R-:W0:Y:S01]  /*09f0*/  LDCU UR5, c[0x0][0x3a8] ;  /* 0x00007500ff0577ac */ /* 0x000e220008000800 */
[----:B------:R-:W-:Y:S01]  /*0a00*/  BSSY.RECONVERGENT B0, `(.L_x_3) ;  /* 0x0000031000007945 */ /* 0x000fe20003800200 */
[----:B0-----:R-:W-:-:S04]  /*0a10*/  UIADD3 UR4, UPT, UPT, UR5, -0x1, URZ ;  /* 0xffffffff05047890 */ /* 0x001fc8000fffe0ff */
[----:B------:R-:W-:-:S04]  /*0a20*/  ULEA.HI UR4, UR4, 0x1, URZ, 0x1c ;  /* 0x0000000104047891 */ /* 0x000fc8000f8fe0ff */
[----:B------:R-:W-:-:S04]  /*0a30*/  ULOP3.LUT UR4, UR4, 0x3, URZ, 0xc0, !UPT ;  /* 0x0000000304047892 */ /* 0x000fc8000f8ec0ff */
[----:B------:R-:W-:-:S09]  /*0a40*/  UISETP.NE.AND UP0, UPT, UR4, URZ, UPT ;  /* 0x000000ff0400728c */ /* 0x000fd2000bf05270 */
[----:B------:R-:W-:Y:S05]  /*0a50*/  BRA.U !UP0, `(.L_x_10) ;  /* 0x0000000108ac7547 */ /* 0x000fea000b800000 */
[----:B------:R-:W-:Y:S01]  /*0a60*/  IMAD.SHL.U32 R3, R0, 0x10, RZ ;  /* 0x0000001000037824 */ /* 0x000fe200078e00ff */
[----:B------:R-:W-:Y:S01]  /*0a70*/  UIADD3 UR4, UPT, UPT, -UR4, URZ, URZ ;  /* 0x000000ff04047290 */ /* 0x000fe2000fffe1ff */
[----:B------:R-:W-:Y:S02]  /*0a80*/  IMAD.SHL.U32 R12, R18, 0x10, RZ ;  /* 0x00000010120c7824 */ /* 0x000fe400078e00ff */
[----:B------:R-:W-:Y:S02]  /*0a90*/  IMAD R3, R3, UR5, RZ ;  /* 0x0000000503037c24 */ /* 0x000fe4000f8e02ff */
[----:B------:R-:W-:Y:S01]  /*0aa0*/  IMAD R13, R12, UR5, RZ ;  /* 0x000000050c0d7c24 */ /* 0x000fe2000f8e02ff */
[----:B------:R-:W-:Y:S01]  /*0ab0*/  MOV R27, UR4 ;  /* 0x00000004001b7c02 */ /* 0x000fe20008000f00 */
[--C-:B------:R-:W-:Y:S02]  /*0ac0*/  IMAD.IADD R19, R3, 0x1, R2.reuse ;  /* 0x0000000103137824 */ /* 0x100fe400078e0202 */
[----:B------:R-:W-:-:S07]  /*0ad0*/  IMAD.IADD R26, R13, 0x1, R2 ;  /* 0x000000010d1a7824 */ /* 0x000fce00078e0202 */
.L_x_12:
[----:B------:R-:W-:-:S04]  /*0ae0*/  IADD3 R27, PT, PT, R27, 0x1, RZ ;  /* 0x000000011b1b7810 */ /* 0x000fc80007ffe0ff */
[----:B------:R-:W-:Y:S01]  /*0af0*/  ISETP.NE.AND P3, PT, R27, RZ, PT ;  /* 0x000000ff1b00720c */ /* 0x000fe20003f65270 */
[----:B------:R-:W-:-:S12]  /*0b00*/  @!P0 BRA `(.L_x_11) ;  /* 0x0000000000748947 */ /* 0x000fd80003800000 */
        /* <DEDUP_REMOVED lines=21> */
[----:B------:R-:W2:Y:S04]  /*0c60*/  LDG.E R13, desc[UR6][R2.64] ;  /* 0x00000006020d7981 */ /* 0x000ea8000c1e1900 */
[----:B------:R-:W2:Y:S04]  /*0c70*/  LDG.E R15, desc[UR6][R2.64+0x10] ;  /* 0x00001006020f7981 */ /* 0x000ea8000c1e1900 */
[----:B------:R-:W3:Y:S04]  /*0c80*/  LDG.E R28, desc[UR6][R16.64] ;  /* 0x00000006101c7981 */ /* 0x000ee8000c1e1900 */
[----:B------:R-:W3:Y:S01]  /*0c90*/  LDG.E R29, desc[UR6][R16.64+0x10] ;  /* 0x00001006101d7981 */ /* 0x000ee2000c1e1900 */
[----:B------:R-:W-:Y:S05]  /*0ca0*/  WARPSYNC.ALL ;  /* 0x0000000000007948 */ /* 0x000fea0003800000 */
[C---:B--2---:R-:W-:Y:S08]  /*0cb0*/  HMMA.16816.F32 R4, R12.reuse, R20, R4 ;  /* 0x000000140c04723c */ /* 0x044ff00000001804 */
[----:B---3--:R-:W-:-:S15]  /*0cc0*/  HMMA.16816.F32 R8, R12, R28, R8 ;  /* 0x0000001c0c08723c */ /* 0x008fde0000001808 */
[----:B------:R-:W-:-:S05]  /*0cd0*/  NOP ;  /* 0x0000000000007918 */ /* 0x000fca0000000000 */
.L_x_11:
[----:B------:R-:W-:Y:S01]  /*0ce0*/  VIADD R19, R19, 0x10 ;  /* 0x0000001013137836 */ /* 0x000fe20000000000 */
[----:B------:R-:W-:Y:S01]  /*0cf0*/  IADD3 R26, PT, PT, R26, 0x10, RZ ;  /* 0x000000101a1a7810 */ /* 0x000fe20007ffe0ff */
[----:B------:R-:W-:Y:S06]  /*0d00*/  @P3 BRA `(.L_x_12) ;  /* 0xfffffffc00743947 */ /* 0x000fec000383ffff */
.L_x_10:
[----:B------:R-:W-:Y:S05]  /*0d10*/  BSYNC.RECONVERGENT B0 ;  /* 0x0000000000007941 */ /* 0x000fea0003800200 */
.L_x_3:
[----:B------:R-:W0:Y:S01]  /*0d20*/  LDC.64 R12, c[0x0][0x3a0] ;  /* 0x0000e800ff0c7b82 */ /* 0x000e220000000a00 */
[----:B------:R-:W-:Y:S02]  /*0d30*/  IMAD.SHL.U32 R18, R18, 0x10, RZ ;  /* 0x0000001012127824 */ /* 0x000fe400078e00ff */
[----:B------:R-:W-:-:S03]  /*0d40*/  IMAD.SHL.U32 R0, R0, 0x10, RZ ;  /* 0x0000001000007824 */ /* 0x000fc600078e00ff */
[----:B0-----:R-:W-:-:S04]  /*0d50*/  ISETP.GE.AND P0, PT, R18, R12, PT ;  /* 0x0000000c1200720c */ /* 0x001fc80003f06270 */
[----:B------:R-:W-:-:S13]  /*0d60*/  ISETP.GE.OR P0, PT, R0, R13, P0 ;  /* 0x0000000d0000720c */ /* 0x000fda0000706670 */
[----:B------:R-:W-:Y:S05]  /*0d70*/  @P0 EXIT ;  /* 0x000000000000094d */ /* 0x000fea0003800000 */
[----:B------:R-:W0:Y:S01]  /*0d80*/  S2R R12, SR_LANEID ;  /* 0x00000000000c7919 */ /* 0x000e220000000000 */
[----:B------:R-:W1:Y:S01]  /*0d90*/  LDC.64 R2, c[0x0][0x390] ;  /* 0x0000e400ff027b82 */ /* 0x000e620000000a00 */
[----:B------:R-:W-:-:S05]  /*0da0*/  IMAD R15, R18, R13, RZ ;  /* 0x0000000d120f7224 */ /* 0x000fca00078e02ff */
[----:B------:R-:W-:Y:S01]  /*0db0*/  IADD3 R20, P0, PT, R15, R0, RZ ;  /* 0x000000000f147210 */ /* 0x000fe20007f1e0ff */
[----:B------:R-:W-:Y:S01]  /*0dc0*/  IMAD.MOV.U32 R15, RZ, RZ, RZ ;  /* 0x000000ffff0f7224 */ /* 0x000fe200078e00ff */
[----:B------:R-:W-:Y:S01]  /*0dd0*/  SHF.R.U32.HI R0, RZ, 0x1, R13 ;  /* 0x00000001ff007819 */ /* 0x000fe2000001160d */
[----:B------:R-:W2:Y:S01]  /*0de0*/  LDC.64 R26, c[0x0][0x398] ;  /* 0x0000e600ff1a7b82 */ /* 0x000ea20000000a00 */
[----:B------:R-:W-:Y:S01]  /*0df0*/  IADD3.X R13, PT, PT, RZ, RZ, RZ, P0, !PT ;  /* 0x000000ffff0d7210 */ /* 0x000fe200007fe4ff */
[----:B------:R-:W-:-:S03]  /*0e00*/  IMAD.SHL.U32 R21, R20, 0x4, RZ ;  /* 0x0000000414157824 */ /* 0x000fc600078e00ff */
[----:B------:R-:W-:Y:S02]  /*0e10*/  SHF.L.U64.HI R20, R20, 0x2, R13 ;  /* 0x0000000214147819 */ /* 0x000fe4000001020d */
[----:B-1----:R-:W-:-:S04]  /*0e20*/  IADD3 R23, P0, PT, R21, R2, RZ ;  /* 0x0000000215177210 */ /* 0x002fc80007f1e0ff */
[----:B------:R-:W-:Y:S02]  /*0e30*/  IADD3.X R3, PT, PT, R20, R3, RZ, P0, !PT ;  /* 0x0000000314037210 */ /* 0x000fe400007fe4ff */
[----:B0-----:R-:W-:Y:S02]  /*0e40*/  LOP3.LUT R14, R12, 0x3, RZ, 0xc0, !PT ;  /* 0x000000030c0e7812 */ /* 0x001fe400078ec0ff */
[----:B------:R-:W-:-:S05]  /*0e50*/  SHF.R.U32.HI R17, RZ, 0x2, R12 ;  /* 0x00000002ff117819 */ /* 0x000fca000001160c */
[----:B------:R-:W-:-:S03]  /*0e60*/  IMAD.WIDE.U32 R14, R17, R0, R14 ;  /* 0x00000000110e7225 */ /* 0x000fc600078e000e */
[----:B------:R-:W-:-:S04]  /*0e70*/  LEA R22, P0, R14, R23, 0x3 ;  /* 0x000000170e167211 */ /* 0x000fc800078018ff */
[----:B------:R-:W-:-:S03]  /*0e80*/  LEA.HI.X R23, R14, R3, R15, 0x3, P0 ;  /* 0x000000030e177211 */ /* 0x000fc600000f1c0f */
[----:B------:R-:W-:Y:S02]  /*0e90*/  IMAD.WIDE.U32 R24, R0, 0x40, R22 ;  /* 0x0000004000187825 */ /* 0x000fe400078e0016 */
[----:B------:R-:W3:Y:S04]  /*0ea0*/  LDG.E.64 R16, desc[UR6][R22.64] ;  /* 0x0000000616107981 */ /* 0x000ee8000c1e1b00 */
[----:B------:R-:W4:Y:S04]  /*0eb0*/  LDG.E.64 R18, desc[UR6][R24.64] ;  /* 0x0000000618127981 */ /* 0x000f28000c1e1b00 */
[----:B------:R-:W5:Y:S04]  /*0ec0*/  LDG.E.64 R2, desc[UR6][R22.64+0x20] ;  /* 0x0000200616027981 */ /* 0x000f68000c1e1b00 */
[----:B------:R-:W5:Y:S01]  /*0ed0*/  LDG.E.64 R12, desc[UR6][R24.64+0x20] ;  /* 0x00002006180c7981 */ /* 0x000f62000c1e1b00 */
[----:B------:R-:W-:Y:S05]  /*0ee0*/  WARPSYNC.ALL ;  /* 0x0000000000007948 */ /* 0x000fea0003800000 */
[----:B------:R-:W3:Y:S01]  /*0ef0*/  LDCU UR4, c[0x0][0x3b0] ;  /* 0x00007600ff0477ac */ /* 0x000ee20008000800 */
[----:B--2---:R-:W-:Y:S01]  /*0f00*/  IADD3 R21, P0, PT, R21, R26, RZ ;  /* 0x0000001a15157210 */ /* 0x004fe20007f1e0ff */
[----:B------:R-:W0:Y:S04]  /*0f10*/  LDCU UR5, c[0x0][0x3ac] ;  /* 0x00007580ff0577ac */ /* 0x000e280008000800 */
[----:B------:R-:W-:Y:S01]  /*0f20*/  IMAD.X R27, R20, 0x1, R27, P0 ;  /* 0x00000001141b7824 */ /* 0x000fe200000e061b */
[----:B------:R-:W-:-:S04]  /*0f30*/  LEA R20, P0, R14, R21, 0x3 ;  /* 0x000000150e147211 */ /* 0x000fc800078018ff */
[----:B------:R-:W-:Y:S01]  /*0f40*/  LEA.HI.X R21, R14, R27, R15, 0x3, P0 ;  /* 0x0000001b0e157211 */ /* 0x000fe200000f1c0f */
[----:B---3--:R-:W-:Y:S01]  /*0f50*/  FMUL R15, R16, UR4 ;  /* 0x00000004100f7c20 */ /* 0x008fe20008400000 */
[----:B------:R-:W-:Y:S01]  /*0f60*/  FMUL R14, R17, UR4 ;  /* 0x00000004110e7c20 */ /* 0x000fe20008400000 */
[----:B----4-:R-:W-:Y:S02]  /*0f70*/  FMUL R17, R18, UR4 ;  /* 0x0000000412117c20 */ /* 0x010fe40008400000 */
[----:B0-----:R-:W-:Y:S01]  /*0f80*/  FFMA R4, R4, UR5, R15 ;  /* 0x0000000504047c23 */ /* 0x001fe2000800000f */
[----:B------:R-:W-:Y:S01]  /*0f90*/  FMUL R16, R19, UR4 ;  /* 0x0000000413107c20 */ /* 0x000fe20008400000 */
[----:B------:R-:W-:Y:S01]  /*0fa0*/  FFMA R5, R5, UR5, R14 ;  /* 0x0000000505057c23 */ /* 0x000fe2000800000e */
[----:B-----5:R-:W-:Y:S01]  /*0fb0*/  FMUL R15, R2, UR4 ;  /* 0x00000004020f7c20 */ /* 0x020fe20008400000 */
[----:B------:R-:W-:Y:S01]  /*0fc0*/  FMUL R2, R3, UR4 ;  /* 0x0000000403027c20 */ /* 0x000fe20008400000 */
[----:B------:R-:W-:Y:S01]  /*0fd0*/  FFMA R6, R6, UR5, R17 ;  /* 0x0000000506067c23 */ /* 0x000fe20008000011 */
[----:B------:R-:W-:Y:S01]  /*0fe0*/  FFMA R7, R7, UR5, R16 ;  /* 0x0000000507077c23 */ /* 0x000fe20008000010 */
[----:B------:R-:W-:Y:S01]  /*0ff0*/  FMUL R17, R12, UR4 ;  /* 0x000000040c117c20 */ /* 0x000fe20008400000 */
[----:B------:R-:W-:Y:S01]  /*1000*/  FMUL R12, R13, UR4 ;  /* 0x000000040d0c7c20 */ /* 0x000fe20008400000 */
[----:B------:R-:W-:Y:S01]  /*1010*/  FFMA R9, R9, UR5, R2 ;  /* 0x0000000509097c23 */ /* 0x000fe20008000002 */
[----:B------:R-:W-:-:S04]  /*1020*/  IMAD.WIDE.U32 R2, R0, 0x40, R20 ;  /* 0x0000004000027825 */ /* 0x000fc800078e0014 */
[----:B------:R-:W-:Y:S01]  /*1030*/  FFMA R8, R8, UR5, R15 ;  /* 0x0000000508087c23 */ /* 0x000fe2000800000f */
[----:B------:R-:W-:Y:S01]  /*1040*/  FFMA R10, R10, UR5, R17 ;  /* 0x000000050a0a7c23 */ /* 0x000fe20008000011 */
[----:B------:R-:W-:Y:S01]  /*1050*/  FFMA R11, R11, UR5, R12 ;  /* 0x000000050b0b7c23 */ /* 0x000fe2000800000c */
[----:B------:R-:W-:Y:S04]  /*1060*/  STG.E.64 desc[UR6][R20.64], R4 ;  /* 0x0000000414007986 */ /* 0x000fe8000c101b06 */
[----:B------:R-:W-:Y:S04]  /*1070*/  STG.E.64 desc[UR6][R2.64], R6 ;  /* 0x0000000602007986 */ /* 0x000fe8000c101b06 */
[----:B------:R-:W-:Y:S04]  /*1080*/  STG.E.64 desc[UR6][R20.64+0x20], R8 ;  /* 0x0000200814007986 */ /* 0x000fe8000c101b06 */
[----:B------:R-:W-:Y:S01]  /*1090*/  STG.E.64 desc[UR6][R2.64+0x20], R10 ;  /* 0x0000200a02007986 */ /* 0x000fe2000c101b06 */
[----:B------:R-:W-:Y:S05]  /*10a0*/  EXIT ;  /* 0x000000000000794d */ /* 0x000fea0003800000 */
.L_x_13:
        /* <DEDUP_REMOVED lines=13> */
.L_x_16:


//--------------------- .nv.shared.reserved.0     --------------------------
	.section	.nv.shared.reserved.0,"aw",@nobits
	.weak		__nv_reservedSMEM_offset_0_alias
	.size		__nv_reservedSMEM_offset_0_alias, 0, 64
	.other		__nv_reservedSMEM_offset_0_alias,@"STO_CUDA_RESERVED_SHARED STV_DEFAULT"
__nv_reservedSMEM_offset_0_alias:
	.zero		0
	.zero		64


//--------------------- .nv.global                --------------------------
	.section	.nv.global,"aw",@nobits
.nv.global:
	.type		_ZN34_INTERNAL_767055e5_4_k_cu_82da2cc36thrust24THRUST_300001_SM_1000_NS3seqE,@object
	.size		_ZN34_INTERNAL_767055e5_4_k_cu_82da2cc36thrust24THRUST_300001_SM_1000_NS3seqE,(_ZN34_INTERNAL_767055e5_4_k_cu_82da2cc34cuda3std3__48in_placeE - _ZN34_INTERNAL_767055e5_4_k_cu_82da2cc36thrust24THRUST_300001_SM_1000_NS3seqE)
_ZN34_INTERNAL_767055e5_4_k_cu_82da2cc36thrust24THRUST_300001_SM_1000_NS3seqE:
	.zero		1
	.type		_ZN34_INTERNAL_767055e5_4_k_cu_82da2cc34cuda3std3__48in_placeE,@object
	.size		_ZN34_INTERNAL_767055e5_4_k_cu_82da2cc34cuda3std3__48in_placeE,(_ZN34_INTERNAL_767055e5_4_k_cu_82da2cc34cuda3std6ranges3__45__cpo4sizeE - _ZN34_INTERNAL_767055e5_4_k_cu_82da2cc34cuda3std3__48in_placeE)
_ZN34_INTERNAL_767055e5_4_k_cu_82da2cc34cuda3std3__48in_placeE:
	.zero		1
	.type		_ZN34_INTERNAL_767055e5_4_k_cu_82da2cc34cuda3std6ranges3__45__cpo4sizeE,@object
	.size		_ZN34_INTERNAL_767055e5_4_k_cu_82da2cc34cuda3std6ranges3__45__cpo4sizeE,(_ZN34_INTERNAL_767055e5_4_k_cu_82da2cc36thrust24THRUST_300001_SM_1000_NS12placeholders2_3E - _ZN34_INTERNAL_767055e5_4_k_cu_82da2cc34cuda3std6ranges3__45__cpo4sizeE)
_ZN34_INTERNAL_767055e5_4_k_cu_82da2cc34cuda3std6ranges3__45__cpo4sizeE:
	.zero		1
	.type		_ZN34_INTERNAL_767055e5_4_k_cu_82da2cc36thrust24THRUST_300001_SM_1000_NS12placeholders2_3E,@object
	.size		_ZN34_INTERNAL_767055e5_4_k_cu_82da2cc36thrust24THRUST_300001_SM_1000_NS12placeholders2_3E,(_ZN34_INTERNAL_767055e5_4_k_cu_82da2cc34cuda3std3__45__cpo6cbeginE - _ZN34_INTERNAL_767055e5_4_k_cu_82da2cc36thrust24THRUST_300001_SM_1000_NS12placeholders2_3E)
_ZN34_INTERNAL_767055e5_4_k_cu_82da2cc36thrust24THRUST_300001_SM_1000_NS12placeholders2_3E:
	.zero		1
	.type		_ZN34_INTERNAL_767055e5_4_k_cu_82da2cc34cuda3std3__45__cpo6cbeginE,@object
	.size		_ZN34_INTERNAL_767055e5_4_k_cu_82da2cc34cuda3std3__45__cpo6cbeginE,(_ZN34_INTERNAL_767055e5_4_k_cu_82da2cc34cuda3std6ranges3__45__cpo6cbeginE - _ZN34_INTERNAL_767055e5_4_k_cu_82da2cc34cuda3std3__45__cpo6cbeginE)
_ZN34_INTERNAL_767055e5_4_k_cu_82da2cc34cuda3std3__45__cpo6cbeginE:
	.zero		1
	.type		_ZN34_INTERNAL_767055e5_4_k_cu_82da2cc34cuda3std6ranges3__45__cpo6cbeginE,@object
	.size		_ZN34_INTERNAL_767055e5_4_k_cu_82da2cc34cuda3std6ranges3__45__cpo6cbeginE,(_ZN34_INTERNAL_767055e5_4_k_cu_82da2cc36thrust24THRUST_300001_SM_1000_NS12placeholders2_7E - _ZN34_INTERNAL_767055e5_4_k_cu_82da2cc34cuda3std6ranges3__45__cpo6cbeginE)
_ZN34_INTERNAL_767055e5_4_k_cu_82da2cc34cuda3std6ranges3__45__cpo6cbeginE:
	.zero		1
	.type		_ZN34_INTERNAL_767055e5_4_k_cu_82da2cc36thrust24THRUST_300001_SM_1000_NS12placeholders2_7E,@object
	.size		_ZN34_INTERNAL_767055e5_4_k_cu_82da2cc36thrust24THRUST_300001_SM_1000_NS12placeholders2_7E,(_ZN34_INTERNAL_767055e5_4_k_cu_82da2cc34cuda3std3__45__cpo7crbeginE - _ZN34_INTERNAL_767055e5_4_k_cu_82da2cc36thrust24THRUST_300001_SM_1000_NS12placeholders2_7E)
_ZN34_INTERNAL_767055e5_4_k_cu_82da2cc36thrust24THRUST_300001_SM_1000_NS12placeholders2_7E:
	.zero		1
	.type		_ZN34_INTERNAL_767055e5_4_k_cu_82da2cc34cuda3std3__45__cpo7crbeginE,@object
	.size		_ZN34_INTERNAL_767055e5_4_k_cu_82da2cc34cuda3std3__45__cpo7crbeginE,(_ZN34_INTERNAL_767055e5_4_k_cu_82da2cc34cuda3std6ranges3__45__cpo4nextE - _ZN34_INTERNAL_767055e5_4_k_cu_82da2cc34cuda3std3__45__cpo7crbeginE)
_ZN34_INTERNAL_767055e5_4_k_cu_82da2cc34cuda3std3__45__cpo7crbeginE:
	.zero		1
	.type		_ZN34_INTERNAL_767055e5_4_k_cu_82da2cc34cuda3std6ranges3__45__cpo4nextE,@object
	.size		_ZN34_INTERNAL_767055e5_4_k_cu_82da2cc34cuda3std6ranges3__45__cpo4nextE,(_ZN34_INTERNAL_767055e5_4_k_cu_82da2cc34cuda3std6ranges3__45__cpo4swapE - _ZN34_INTERNAL_767055e5_4_k_cu_82da2cc34cuda3std6ranges3__45__cpo4nextE)
_ZN34_INTERNAL_767055e5_4_k_cu_82da2cc34cuda3std6ranges3__45__cpo4nextE:
	.zero		1
	.type		_ZN34_INTERNAL_767055e5_4_k_cu_82da2cc34cuda3std6ranges3__45__cpo4swapE,@object
	.size		_ZN34_INTERNAL_767055e5_4_k_cu_82da2cc34cuda3std6ranges3__45__cpo4swapE,(_ZN34_INTERNAL_767055e5_4_k_cu_82da2cc36thrust24THRUST_300001_SM_1000_NS8cuda_cub10par_nosyncE - _ZN34_INTERNAL_767055e5_4_k_cu_82da2cc34cuda3std6ranges3__45__cpo4swapE)
_ZN34_INTERNAL_767055e5_4_k_cu_82da2cc34cuda3std6ranges3__45__cpo4swapE:
	.zero		1
	.type		_ZN34_INTERNAL_767055e5_4_k_cu_82da2cc36thrust24THRUST_300001_SM_1000_NS8cuda_cub10par_nosyncE,@object
	.size		_ZN34_INTERNAL_767055e5_4_k_cu_82da2cc36thrust24THRUST_300001_SM_1000_NS8cuda_cub10par_nosyncE,(_ZN34_INTERNAL_767055e5_4_k_cu_82da2cc36thrust24THRUST_300001_SM_1000_NS12placeholders2_9E - _ZN34_INTERNAL_767055e5_4_k_cu_82da2cc36thrust24THRUST_300001_SM_1000_NS8cuda_cub10par_nosyncE)
_ZN34_INTERNAL_767055e5_4_k_cu_82da2cc36thrust24THRUST_300001_SM_1000_NS8cuda_cub10par_nosyncE:
	.zero		1
	.type		_ZN34_INTERNAL_767055e5_4_k_cu_82da2cc36thrust24THRUST_300001_SM_1000_NS12placeholders2_9E,@object
	.size		_ZN34_INTERNAL_767055e5_4_k_cu_82da2cc36thrust24THRUST_300001_SM_1000_NS12placeholders2_9E,(_ZN34_INTERNAL_767055e5_4_k_cu_82da2cc34cuda3std3__436_GLOBAL__N__767055e5_4_k_cu_82da2cc36ignoreE - _ZN34_INTERNAL_767055e5_4_k_cu_82da2cc36thrust24THRUST_300001_SM_1000_NS12placeholders2_9E)
_ZN34_INTERNAL_767055e5_4_k_cu_82da2cc36thrust24THRUST_300001_SM_1000_NS12placeholders2_9E:
	.zero		1
	.type		_ZN34_INTERNAL_767055e5_4_k_cu_82da2cc34cuda3std3__436_GLOBAL__N__767055e5_4_k_cu_82da2cc36ignoreE,@object
	.size		_ZN34_INTERNAL_767055e5_4_k_cu_82da2cc34cuda3std3__436_GLOBAL__N__767055e5_4_k_cu_82da2cc36ignoreE,(_ZN34_INTERNAL_767055e5_4_k_cu_82da2cc34cuda3std6ranges3__45__cpo4dataE - _ZN34_INTERNAL_767055e5_4_k_cu_82da2cc34cuda3std3__436_GLOBAL__N__767055e5_4_k_cu_82da2cc36ignoreE)
_ZN34_INTERNAL_767055e5_4_k_cu_82da2cc34cuda3std3__436_GLOBAL__N__767055e5_4_k_cu_82da2cc36ignoreE:
	.zero		1
	.type		_ZN34_INTERNAL_767055e5_4_k_cu_82da2cc34cuda3std6ranges3__45__cpo4dataE,@object
	.size		_ZN34_INTERNAL_767055e5_4_k_cu_82da2cc34cuda3std6ranges3__45__cpo4dataE,(_ZN34_INTERNAL_767055e5_4_k_cu_82da2cc36thrust24THRUST_300001_SM_1000_NS12placeholders2_1E - _ZN34_INTERNAL_767055e5_4_k_cu_82da2cc34cuda3std6ranges3__45__cpo4dataE)
_ZN34_INTERNAL_767055e5_4_k_cu_82da2cc34cuda3std6ranges3__45__cpo4dataE:
	.zero		1
	.type		_ZN34_INTERNAL_767055e5_4_k_cu_82da2cc36thrust24THRUST_300001_SM_1000_NS12placeholders2_1E,@object
	.size		_ZN34_INTERNAL_767055e5_4_k_cu_82da2cc36thrust24THRUST_300001_SM_1000_NS12placeholders2_1E,(_ZN34_INTERNAL_767055e5_4_k_cu_82da2cc34cuda3std3__45__cpo5beginE - _ZN34_INTERNAL_767055e5_4_k_cu_82da2cc36thrust24THRUST_300001_SM_1000_NS12placeholders2_1E)
_ZN34_INTERNAL_767055e5_4_k_cu_82da2cc36thrust24THRUST_300001_SM_1000_NS12placeholders2_1E:
	.zero		1
	.type		_ZN34_INTERNAL_767055e5_4_k_cu_82da2cc34cuda3std3__45__cpo5beginE,@object
	.size		_ZN34_INTERNAL_767055e5_4_k_cu_82da2cc34cuda3std3__45__cpo5beginE,(_ZN34_INTERNAL_767055e5_4_k_cu_82da2cc34cuda3std6ranges3__45__cpo5beginE - _ZN34_INTERNAL_767055e5_4_k_cu_82da2cc34cuda3std3__45__cpo5beginE)
_ZN34_INTERNAL_767055e5_4_k_cu_82da2cc34cuda3std3__45__cpo5beginE:
	.zero		1
	.type		_ZN34_INTERNAL_767055e5_4_k_cu_82da2cc34cuda3std6ranges3__45__cpo5beginE,@object
	.size		_ZN34_INTERNAL_767055e5_4_k_cu_82da2cc34cuda3std6ranges3__45__cpo5beginE,(_ZN34_INTERNAL_767055e5_4_k_cu_82da2cc36thrust24THRUST_300001_SM_1000_NS12placeholders2_5E - _ZN34_INTERNAL_767055e5_4_k_cu_82da2cc34cuda3std6ranges3__45__cpo5beginE)
_ZN34_INTERNAL_767055e5_4_k_cu_82da2cc34cuda3std6ranges3__45__cpo5beginE:
	.zero		1
	.type		_ZN34_INTERNAL_767055e5_4_k_cu_82da2cc36thrust24THRUST_300001_SM_1000_NS12placeholders2_5E,@object
	.size		_ZN34_INTERNAL_767055e5_4_k_cu_82da2cc36thrust24THRUST_300001_SM_1000_NS12placeholders2_5E,(_ZN34_INTERNAL_767055e5_4_k_cu_82da2cc34cuda3std3__45__cpo6rbeginE - _ZN34_INTERNAL_767055e5_4_k_cu_82da2cc36thrust24THRUST_300001_SM_1000_NS12placeholders2_5E)
_ZN34_INTERNAL_767055e5_4_k_cu_82da2cc36thrust24THRUST_300001_SM_1000_NS12placeholders2_5E:
	.zero		1
	.type		_ZN34_INTERNAL_767055e5_4_k_cu_82da2cc34cuda3std3__45__cpo6rbeginE,@object
	.size		_ZN34_INTERNAL_767055e5_4_k_cu_82da2cc34cuda3std3__45__cpo6rbeginE,(_ZN34_INTERNAL_767055e5_4_k_cu_82da2cc34cuda3std6ranges3__45__cpo7advanceE - _ZN34_INTERNAL_767055e5_4_k_cu_82da2cc34cuda3std3__45__cpo6rbeginE)
_ZN34_INTERNAL_767055e5_4_k_cu_82da2cc34cuda3std3__45__cpo6rbeginE:
	.zero		1
	.type		_ZN34_INTERNAL_767055e5_4_k_cu_82da2cc34cuda3std6ranges3__45__cpo7advanceE,@object
	.size		_ZN34_INTERNAL_767055e5_4_k_cu_82da2cc34cuda3std6ranges3__45__cpo7advanceE,(_ZN34_INTERNAL_767055e5_4_k_cu_82da2cc34cuda3std3__47nulloptE - _ZN34_INTERNAL_767055e5_4_k_cu_82da2cc34cuda3std6ranges3__45__cpo7advanceE)
_ZN34_INTERNAL_767055e5_4_k_cu_82da2cc34cuda3std6ranges3__45__cpo7advanceE:
	.zero		1
	.type		_ZN34_INTERNAL_767055e5_4_k_cu_82da2cc34cuda3std3__47nulloptE,@object
	.size		_ZN34_INTERNAL_767055e5_4_k_cu_82da2cc34cuda3std3__47nulloptE,(_ZN34_INTERNAL_767055e5_4_k_cu_82da2cc34cuda3std6ranges3__45__cpo8distanceE - _ZN34_INTERNAL_767055e5_4_k_cu_82da2cc34cuda3std3__47nulloptE)
_ZN34_INTERNAL_767055e5_4_k_cu_82da2cc34cuda3std3__47nulloptE:
	.zero		1
	.type		_ZN34_INTERNAL_767055e5_4_k_cu_82da2cc34cuda3std6ranges3__45__cpo8distanceE,@object
	.size		_ZN34_INTERNAL_767055e5_4_k_cu_82da2cc34cuda3std6ranges3__45__cpo8distanceE,(_ZN34_INTERNAL_767055e5_4_k_cu_82da2cc36thrust24THRUST_300001_SM_1000_NS12placeholders3_10E - _ZN34_INTERNAL_767055e5_4_k_cu_82da2cc34cuda3std6ranges3__45__cpo8distanceE)
_ZN34_INTERNAL_767055e5_4_k_cu_82da2cc34cuda3std6ranges3__45__cpo8distanceE:
	.zero		1
	.type		_ZN34_INTERNAL_767055e5_4_k_cu_82da2cc36thrust24THRUST_300001_SM_1000_NS12placeholders3_10E,@object
	.size		_ZN34_INTERNAL_767055e5_4_k_cu_82da2cc36thrust24THRUST_300001_SM_1000_NS12placeholders3_10E,(_ZN34_INTERNAL_767055e5_4_k_cu_82da2cc34cuda3std3__419piecewise_constructE - _ZN34_INTERNAL_767055e5_4_k_cu_82da2cc36thrust24THRUST_300001_SM_1000_NS12placeholders3_10E)
_ZN34_INTERNAL_767055e5_4_k_cu_82da2cc36thrust24THRUST_300001_SM_1000_NS12placeholders3_10E:
	.zero		1
	.type		_ZN34_INTERNAL_767055e5_4_k_cu_82da2cc34cuda3std3__419piecewise_constructE,@object
	.size		_ZN34_INTERNAL_767055e5_4_k_cu_82da2cc34cuda3std3__419piecewise_constructE,(_ZN34_INTERNAL_767055e5_4_k_cu_82da2cc34cuda3std6ranges3__45__cpo5cdataE - _ZN34_INTERNAL_767055e5_4_k_cu_82da2cc34cuda3std3__419piecewise_constructE)
_ZN34_INTERNAL_767055e5_4_k_cu_82da2cc34cuda3std3__419piecewise_constructE:
	.zero		1
	.type		_ZN34_INTERNAL_767055e5_4_k_cu_82da2cc34cuda3std6ranges3__45__cpo5cdataE,@object
	.size		_ZN34_INTERNAL_767055e5_4_k_cu_82da2cc34cuda3std6ranges3__45__cpo5cdataE,(_ZN34_INTERNAL_767055e5_4_k_cu_82da2cc36thrust24THRUST_300001_SM_1000_NS12placeholders2_2E - _ZN34_INTERNAL_767055e5_4_k_cu_82da2cc34cuda3std6ranges3__45__cpo5cdataE)
_ZN34_INTERNAL_767055e5_4_k_cu_82da2cc34cuda3std6ranges3__45__cpo5cdataE:
	.zero		1
	.type		_ZN34_INTERNAL_767055e5_4_k_cu_82da2cc36thrust24THRUST_300001_SM_1000_NS12placeholders2_2E,@object
	.size		_ZN34_INTERNAL_767055e5_4_k_cu_82da2cc36thrust24THRUST_300001_SM_1000_NS12placeholders2_2E,(_ZN34_INTERNAL_767055e5_4_k_cu_82da2cc34cuda3std3__45__cpo3endE - _ZN34_INTERNAL_767055e5_4_k_cu_82da2cc36thrust24THRUST_300001_SM_1000_NS12placeholders2_2E)
_ZN34_INTERNAL_767055e5_4_k_cu_82da2cc36thrust24THRUST_300001_SM_1000_NS12placeholders2_2E:
	.zero		1
	.type		_ZN34_INTERNAL_767055e5_4_k_cu_82da2cc34cuda3std3__45__cpo3endE,@object
	.size		_ZN34_INTERNAL_767055e5_4_k_cu_82da2cc34cuda3std3__45__cpo3endE,(_ZN34_INTERNAL_767055e5_4_k_cu_82da2cc34cuda3std6ranges3__45__cpo3endE - _ZN34_INTERNAL_767055e5_4_k_cu_82da2cc34cuda3std3__45__cpo3endE)
_ZN34_INTERNAL_767055e5_4_k_cu_82da2cc34cuda3std3__45__cpo3endE:
	.zero		1
	.type		_ZN34_INTERNAL_767055e5_4_k_cu_82da2cc34cuda3std6ranges3__45__cpo3endE,@object
	.size		_ZN34_INTERNAL_767055e5_4_k_cu_82da2cc34cuda3std6ranges3__45__cpo3endE,(_ZN34_INTERNAL_767055e5_4_k_cu_82da2cc36thrust24THRUST_300001_SM_1000_NS12placeholders2_6E - _ZN34_INTERNAL_767055e5_4_k_cu_82da2cc34cuda3std6ranges3__45__cpo3endE)
_ZN34_INTERNAL_767055e5_4_k_cu_82da2cc34cuda3std6ranges3__45__cpo3endE:
	.zero		1
	.type		_ZN34_INTERNAL_767055e5_4_k_cu_82da2cc36thrust24THRUST_300001_SM_1000_NS12placeholders2_6E,@object
	.size		_ZN34_INTERNAL_767055e5_4_k_cu_82da2cc36thrust24THRUST_300001_SM_1000_NS12placeholders2_6E,(_ZN34_INTERNAL_767055e5_4_k_cu_82da2cc34cuda3std3__45__cpo4rendE - _ZN34_INTERNAL_767055e5_4_k_cu_82da2cc36thrust24THRUST_300001_SM_1000_NS12placeholders2_6E)
_ZN34_INTERNAL_767055e5_4_k_cu_82da2cc36thrust24THRUST_300001_SM_1000_NS12placeholders2_6E:
	.zero		1
	.type		_ZN34_INTERNAL_767055e5_4_k_cu_82da2cc34cuda3std3__45__cpo4rendE,@object
	.size		_ZN34_INTERNAL_767055e5_4_k_cu_82da2cc34cuda3std3__45__cpo4rendE,(_ZN34_INTERNAL_767055e5_4_k_cu_82da2cc34cuda3std6ranges3__45__cpo9iter_swapE - _ZN34_INTERNAL_767055e5_4_k_cu_82da2cc34cuda3std3__45__cpo4rendE)
_ZN34_INTERNAL_767055e5_4_k_cu_82da2cc34cuda3std3__45__cpo4rendE:
	.zero		1
	.type		_ZN34_INTERNAL_767055e5_4_k_cu_82da2cc34cuda3std6ranges3__45__cpo9iter_swapE,@object
	.size		_ZN34_INTERNAL_767055e5_4_k_cu_82da2cc34cuda3std6ranges3__45__cpo9iter_swapE,(_ZN34_INTERNAL_767055e5_4_k_cu_82da2cc34cuda3std3__48unexpectE - _ZN34_INTERNAL_767055e5_4_k_cu_82da2cc34cuda3std6ranges3__45__cpo9iter_swapE)
_ZN34_INTERNAL_767055e5_4_k_cu_82da2cc34cuda3std6ranges3__45__cpo9iter_swapE:
	.zero		1
	.type		_ZN34_INTERNAL_767055e5_4_k_cu_82da2cc34cuda3std3__48unexpectE,@object
	.size		_ZN34_INTERNAL_767055e5_4_k_cu_82da2cc34cuda3std3__48unexpectE,(_ZN34_INTERNAL_767055e5_4_k_cu_82da2cc36thrust24THRUST_300001_SM_1000_NS8cuda_cub3parE - _ZN34_INTERNAL_767055e5_4_k_cu_82da2cc34cuda3std3__48unexpectE)
_ZN34_INTERNAL_767055e5_4_k_cu_82da2cc34cuda3std3__48unexpectE:
	.zero		1
	.type		_ZN34_INTERNAL_767055e5_4_k_cu_82da2cc36thrust24THRUST_300001_SM_1000_NS8cuda_cub3parE,@object
	.size		_ZN34_INTERNAL_767055e5_4_k_cu_82da2cc36thrust24THRUST_300001_SM_1000_NS8cuda_cub3parE,(_ZN34_INTERNAL_767055e5_4_k_cu_82da2cc36thrust24THRUST_300001_SM_1000_NS12placeholders2_4E - _ZN34_INTERNAL_767055e5_4_k_cu_82da2cc36thrust24THRUST_300001_SM_1000_NS8cuda_cub3parE)
_ZN34_INTERNAL_767055e5_4_k_cu_82da2cc36thrust24THRUST_300001_SM_1000_NS8cuda_cub3parE:
	.zero		1
	.type		_ZN34_INTERNAL_767055e5_4_k_cu_82da2cc36thrust24THRUST_300001_SM_1000_NS12placeholders2_4E,@object
	.size		_ZN34_INTERNAL_767055e5_4_k_cu_82da2cc36thrust24THRUST_300001_SM_1000_NS12placeholders2_4E,(_ZN34_INTERNAL_767055e5_4_k_cu_82da2cc34cuda3std3__45__cpo4cendE - _ZN34_INTERNAL_767055e5_4_k_cu_82da2cc36thrust24THRUST_300001_SM_1000_NS12placeholders2_4E)
_ZN34_INTERNAL_767055e5_4_k_cu_82da2cc36thrust24THRUST_300001_SM_1000_NS12placeholders2_4E:
	.zero		1
	.type		_ZN34_INTERNAL_767055e5_4_k_cu_82da2cc34cuda3std3__45__cpo4cendE,@object
	.size		_ZN34_INTERNAL_767055e5_4_k_cu_82da2cc34cuda3std3__45__cpo4cendE,(_ZN34_INTERNAL_767055e5_4_k_cu_82da2cc34cuda3std6ranges3__45__cpo4cendE - _ZN34_INTERNAL_767055e5_4_k_cu_82da2cc34cuda3std3__45__cpo4cendE)
_ZN34_INTERNAL_767055e5_4_k_cu_82da2cc34cuda3std3__45__cpo4cendE:
	.zero		1
	.type		_ZN34_INTERNAL_767055e5_4_k_cu_82da2cc34cuda3std6ranges3__45__cpo4cendE,@object
	.size		_ZN34_INTERNAL_767055e5_4_k_cu_82da2cc34cuda3std6ranges3__45__cpo4cendE,(_ZN34_INTERNAL_767055e5_4_k_cu_82da2cc34cuda3std3__420unreachable_sentinelE - _ZN34_INTERNAL_767055e5_4_k_cu_82da2cc34cuda3std6ranges3__45__cpo4cendE)
_ZN34_INTERNAL_767055e5_4_k_cu_82da2cc34cuda3std6ranges3__45__cpo4cendE:
	.zero		1
	.type		_ZN34_INTERNAL_767055e5_4_k_cu_82da2cc34cuda3std3__420unreachable_sentinelE,@object
	.size		_ZN34_INTERNAL_767055e5_4_k_cu_82da2cc34cuda3std3__420unreachable_sentinelE,(_ZN34_INTERNAL_767055e5_4_k_cu_82da2cc34cuda3std6ranges3__45__cpo5ssizeE - _ZN34_INTERNAL_767055e5_4_k_cu_82da2cc34cuda3std3__420unreachable_sentinelE)
_ZN34_INTERNAL_767055e5_4_k_cu_82da2cc34cuda3std3__420unreachable_sentinelE:
	.zero		1
	.type		_ZN34_INTERNAL_767055e5_4_k_cu_82da2cc34cuda3std6ranges3__45__cpo5ssizeE,@object
	.size		_ZN34_INTERNAL_767055e5_4_k_cu_82da2cc34cuda3std6ranges3__45__cpo5ssizeE,(_ZN34_INTERNAL_767055e5_4_k_cu_82da2cc36thrust24THRUST_300001_SM_1000_NS12placeholders2_8E - _ZN34_INTERNAL_767055e5_4_k_cu_82da2cc34cuda3std6ranges3__45__cpo5ssizeE)
_ZN34_INTERNAL_767055e5_4_k_cu_82da2cc34cuda3std6ranges3__45__cpo5ssizeE:
	.zero		1
	.type		_ZN34_INTERNAL_767055e5_4_k_cu_82da2cc36thrust24THRUST_300001_SM_1000_NS12placeholders2_8E,@object
	.size		_ZN34_INTERNAL_767055e5_4_k_cu_82da2cc36thrust24THRUST_300001_SM_1000_NS12placeholders2_8E,(_ZN34_INTERNAL_767055e5_4_k_cu_82da2cc34cuda3std3__45__cpo5crendE - _ZN34_INTERNAL_767055e5_4_k_cu_82da2cc36thrust24THRUST_300001_SM_1000_NS12placeholders2_8E)
_ZN34_INTERNAL_767055e5_4_k_cu_82da2cc36thrust24THRUST_300001_SM_1000_NS12placeholders2_8E:
	.zero		1
	.type		_ZN34_INTERNAL_767055e5_4_k_cu_82da2cc34cuda3std3__45__cpo5crendE,@object
	.size		_ZN34_INTERNAL_767055e5_4_k_cu_82da2cc34cuda3std3__45__cpo5crendE,(_ZN34_INTERNAL_767055e5_4_k_cu_82da2cc34cuda3std6ranges3__45__cpo4prevE - _ZN34_INTERNAL_767055e5_4_k_cu_82da2cc34cuda3std3__45__cpo5crendE)
_ZN34_INTERNAL_767055e5_4_k_cu_82da2cc34cuda3std3__45__cpo5crendE:
	.zero		1
	.type		_ZN34_INTERNAL_767055e5_4_k_cu_82da2cc34cuda3std6ranges3__45__cpo4prevE,@object
	.size		_ZN34_INTERNAL_767055e5_4_k_cu_82da2cc34cuda3std6ranges3__45__cpo4prevE,(_ZN34_INTERNAL_767055e5_4_k_cu_82da2cc34cuda3std6ranges3__45__cpo9iter_moveE - _ZN34_INTERNAL_767055e5_4_k_cu_82da2cc34cuda3std6ranges3__45__cpo4prevE)
_ZN34_INTERNAL_767055e5_4_k_cu_82da2cc34cuda3std6ranges3__45__cpo4prevE:
	.zero		1
	.type		_ZN34_INTERNAL_767055e5_4_k_cu_82da2cc34cuda3std6ranges3__45__cpo9iter_moveE,@object
	.size		_ZN34_INTERNAL_767055e5_4_k_cu_82da2cc34cuda3std6ranges3__45__cpo9iter_moveE,(_ZN34_INTERNAL_767055e5_4_k_cu_82da2cc36thrust24THRUST_300001_SM_1000_NS6system6detail10sequential3seqE - _ZN34_INTERNAL_767055e5_4_k_cu_82da2cc34cuda3std6ranges3__45__cpo9iter_moveE)
_ZN34_INTERNAL_767055e5_4_k_cu_82da2cc34cuda3std6ranges3__45__cpo9iter_moveE:
	.zero		1
	.type		_ZN34_INTERNAL_767055e5_4_k_cu_82da2cc36thrust24THRUST_300001_SM_1000_NS6system6detail10sequential3seqE,@object
	.size		_ZN34_INTERNAL_767055e5_4_k_cu_82da2cc36thrust24THRUST_300001_SM_1000_NS6system6detail10sequential3seqE,(.L_31 - _ZN34_INTERNAL_767055e5_4_k_cu_82da2cc36thrust24THRUST_300001_SM_1000_NS6system6detail10sequential3seqE)
_ZN34_INTERNAL_767055e5_4_k_cu_82da2cc36thrust24THRUST_300001_SM_1000_NS6system6detail10sequential3seqE:
	.zero		1
.L_31:


//--------------------- .nv.constant0._ZN3cub18CUB_300001_SM_10006detail8for_each13static_kernelINS2_12policy_hub_t12policy_500_tEmN6thrust24THRUST_300001_SM_1000_NS8cuda_cub20__uninitialized_fill7functorINS7_10device_ptrIfEEfEEEEvT0_T1_ --------------------------
	.section	.nv.constant0._ZN3cub18CUB_300001_SM_10006detail8for_each13static_kernelINS2_12policy_hub_t12policy_500_tEmN6thrust24THRUST_300001_SM_1000_NS8cuda_cub20__uninitialized_fill7functorINS7_10device_ptrIfEEfEEEEvT0_T1_,"a",@progbits
	.sectionflags	@""
	.align	4
.nv.constant0._ZN3cub18CUB_300001_SM_10006detail8for_each13static_kernelINS2_12policy_hub_t12policy_500_tEmN6thrust24THRUST_300001_SM_1000_NS8cuda_cub20__uninitialized_fill7functorINS7_10device_ptrIfEEfEEEEvT0_T1_:
	.zero		920


//--------------------- .nv.constant0._ZN3cub18CUB_300001_SM_10006detail11EmptyKernelIvEEvv --------------------------
	.section	.nv.constant0._ZN3cub18CUB_300001_SM_10006detail11EmptyKernelIvEEvv,"a",@progbits
	.sectionflags	@""
	.align	4
.nv.constant0._ZN3cub18CUB_300001_SM_10006detail11EmptyKernelIvEEvv:
	.zero		896


//--------------------- .nv.constant0._Z16simple_wmma_gemmP6__halfS0_PfS1_iiiff --------------------------
	.section	.nv.constant0._Z16simple_wmma_gemmP6__halfS0_PfS1_iiiff,"a",@progbits
	.sectionflags	@""
	.align	4
.nv.constant0._Z16simple_wmma_gemmP6__halfS0_PfS1_iiiff:
	.zero		948


//--------------------- SYMBOLS --------------------------

	.type		.nv.reservedSmem.offset0,@object
	.size		.nv.reservedSmem.offset0,0x4
